	.target	sm_90a

	.elftype	@"ET_EXEC"


//--------------------- .note.nv.tkinfo           --------------------------
	.section	.note.nv.tkinfo,"",@"SHT_NOTE"
	.sectionflags	@"SHF_NOTE_NV_TKINFO"
	.tkinfo
        /*0018*/ 	.word	0x00000002
        /*0030*/ 	.string	""
        /*0030*/ 	.string	"ptxas"
        /*0030*/ 	.string	"Cuda compilation tools, release 13.0, V13.0.88"
        /*0030*/ 	.string	"Build cuda_13.0.r13.0/compiler.36424714_0"
        /*0030*/ 	.string	"-arch sm_90a -m 64 "



//--------------------- .note.nv.cuinfo           --------------------------
	.section	.note.nv.cuinfo,"",@"SHT_NOTE"
	.sectionflags	@"SHF_NOTE_NV_CUINFO"
        /*0018*/ 	.short	0x0002
        /*001a*/ 	.short	0x005a
        /*001c*/ 	.short	0x0082
	.zero		2


//--------------------- .nv.info                  --------------------------
	.section	.nv.info,"",@"SHT_CUDA_INFO"
	.align	4


	//----- nvinfo : EIATTR_REGCOUNT
	.align		4
        /*0000*/ 	.byte	0x04, 0x2f
        /*0002*/ 	.short	(.L_15 - .L_14)
	.align		4
.L_14:
        /*0004*/ 	.word	index@(_ZN7cutlass13device_kernelINS_4gemm6kernel13GemmUniversalIN4cute5tupleIJiiiiEEENS1_10collective13CollectiveMmaINS1_34MainloopSm90TmaGmmaWarpSpecializedILi8ENS5_IJNS4_1CILi2EEENSA_ILi1EEESC_EEENS1_32KernelTmaWarpSpecializedPingpongEEENS5_IJNSA_ILi64EEENSA_ILi384EEENSA_ILi32EEEEEENS_6half_tENS5_IJlSC_lEEESK_SL_NS4_8TiledMMAINS4_8MMA_AtomIJNS4_4SM904GMMA26MMA_64x192x16_F32F16F16_SSILNSP_5MajorE0ELSR_0ELNSP_7ScaleInE1ELSS_1EEEEEENS4_6LayoutINS5_IJSC_SC_SC_EEENS5_IJNSA_ILi0EEESX_SX_EEEEENS5_IJNS4_10UnderscoreES10_S10_EEEEENS4_13SM90_TMA_LOADENS4_14ComposedLayoutINS4_7SwizzleILi2ELi4ELi3EEENS4_18smem_ptr_flag_bitsILi16EEENSV_INS5_IJNSA_ILi8EEESI_EEENS5_IJSI_SC_EEEEEEEvNS4_8identityENS4_23SM90_TMA_LOAD_MULTICASTES1D_vS1E_EENS_8epilogue10collective6detail29Sm90TmaWarpSpecializedAdapterINS1I_15DefaultEpilogueISK_SL_SL_NS1H_6thread17LinearCombinationISK_Li1EffLNS1M_9ScaleType4KindE0ELNS_15FloatRoundStyleE2ESK_EENS1_15EpilogueDefaultEEEEEvvEEEEvNT_6ParamsE)
        /*0008*/ 	.word	0x000000a8


	//----- nvinfo : EIATTR_FRAME_SIZE
	.align		4
.L_15:
        /*000c*/ 	.byte	0x04, 0x11
        /*000e*/ 	.short	(.L_17 - .L_16)
	.align		4
.L_16:
        /*0010*/ 	.word	index@(_ZN7cutlass13device_kernelINS_4gemm6kernel13GemmUniversalIN4cute5tupleIJiiiiEEENS1_10collective13CollectiveMmaINS1_34MainloopSm90TmaGmmaWarpSpecializedILi8ENS5_IJNS4_1CILi2EEENSA_ILi1EEESC_EEENS1_32KernelTmaWarpSpecializedPingpongEEENS5_IJNSA_ILi64EEENSA_ILi384EEENSA_ILi32EEEEEENS_6half_tENS5_IJlSC_lEEESK_SL_NS4_8TiledMMAINS4_8MMA_AtomIJNS4_4SM904GMMA26MMA_64x192x16_F32F16F16_SSILNSP_5MajorE0ELSR_0ELNSP_7ScaleInE1ELSS_1EEEEEENS4_6LayoutINS5_IJSC_SC_SC_EEENS5_IJNSA_ILi0EEESX_SX_EEEEENS5_IJNS4_10UnderscoreES10_S10_EEEEENS4_13SM90_TMA_LOADENS4_14ComposedLayoutINS4_7SwizzleILi2ELi4ELi3EEENS4_18smem_ptr_flag_bitsILi16EEENSV_INS5_IJNSA_ILi8EEESI_EEENS5_IJSI_SC_EEEEEEEvNS4_8identityENS4_23SM90_TMA_LOAD_MULTICASTES1D_vS1E_EENS_8epilogue10collective6detail29Sm90TmaWarpSpecializedAdapterINS1I_15DefaultEpilogueISK_SL_SL_NS1H_6thread17LinearCombinationISK_Li1EffLNS1M_9ScaleType4KindE0ELNS_15FloatRoundStyleE2ESK_EENS1_15EpilogueDefaultEEEEEvvEEEEvNT_6ParamsE)
        /*0014*/ 	.word	0x00000008


	//----- nvinfo : EIATTR_MIN_STACK_SIZE
	.align		4
.L_17:
        /*0018*/ 	.byte	0x04, 0x12
        /*001a*/ 	.short	(.L_19 - .L_18)
	.align		4
.L_18:
        /*001c*/ 	.word	index@(_ZN7cutlass13device_kernelINS_4gemm6kernel13GemmUniversalIN4cute5tupleIJiiiiEEENS1_10collective13CollectiveMmaINS1_34MainloopSm90TmaGmmaWarpSpecializedILi8ENS5_IJNS4_1CILi2EEENSA_ILi1EEESC_EEENS1_32KernelTmaWarpSpecializedPingpongEEENS5_IJNSA_ILi64EEENSA_ILi384EEENSA_ILi32EEEEEENS_6half_tENS5_IJlSC_lEEESK_SL_NS4_8TiledMMAINS4_8MMA_AtomIJNS4_4SM904GMMA26MMA_64x192x16_F32F16F16_SSILNSP_5MajorE0ELSR_0ELNSP_7ScaleInE1ELSS_1EEEEEENS4_6LayoutINS5_IJSC_SC_SC_EEENS5_IJNSA_ILi0EEESX_SX_EEEEENS5_IJNS4_10UnderscoreES10_S10_EEEEENS4_13SM90_TMA_LOADENS4_14ComposedLayoutINS4_7SwizzleILi2ELi4ELi3EEENS4_18smem_ptr_flag_bitsILi16EEENSV_INS5_IJNSA_ILi8EEESI_EEENS5_IJSI_SC_EEEEEEEvNS4_8identityENS4_23SM90_TMA_LOAD_MULTICASTES1D_vS1E_EENS_8epilogue10collective6detail29Sm90TmaWarpSpecializedAdapterINS1I_15DefaultEpilogueISK_SL_SL_NS1H_6thread17LinearCombinationISK_Li1EffLNS1M_9ScaleType4KindE0ELNS_15FloatRoundStyleE2ESK_EENS1_15EpilogueDefaultEEEEEvvEEEEvNT_6ParamsE)
        /*0020*/ 	.word	0x00000008
.L_19:


//--------------------- .nv.compat                --------------------------
	.section	.nv.compat,"",@"SHT_CUDA_COMPAT_INFO"
	.align	4
        /*0000*/ 	.byte	0x02, 0x09, 0x01, 0x00, 0x02, 0x02, 0x04, 0x00, 0x02, 0x05, 0x05, 0x00, 0x03, 0x07, 0x01, 0x01
        /*0010*/ 	.byte	0x02, 0x03, 0x01, 0x00, 0x02, 0x06, 0x01, 0x00, 0x04, 0x0b, 0x08, 0x00, 0x00, 0x00, 0x00, 0x00
        /*0020*/ 	.byte	0x00, 0x00, 0x00, 0x00


//--------------------- .nv.info._ZN7cutlass13device_kernelINS_4gemm6kernel13GemmUniversalIN4cute5tupleIJiiiiEEENS1_10collective13CollectiveMmaINS1_34MainloopSm90TmaGmmaWarpSpecializedILi8ENS5_IJNS4_1CILi2EEENSA_ILi1EEESC_EEENS1_32KernelTmaWarpSpecializedPingpongEEENS5_IJNSA_ILi64EEENSA_ILi384EEENSA_ILi32EEEEEENS_6half_tENS5_IJlSC_lEEESK_SL_NS4_8TiledMMAINS4_8MMA_AtomIJNS4_4SM904GMMA26MMA_64x192x16_F32F16F16_SSILNSP_5MajorE0ELSR_0ELNSP_7ScaleInE1ELSS_1EEEEEENS4_6LayoutINS5_IJSC_SC_SC_EEENS5_IJNSA_ILi0EEESX_SX_EEEEENS5_IJNS4_10UnderscoreES10_S10_EEEEENS4_13SM90_TMA_LOADENS4_14ComposedLayoutINS4_7SwizzleILi2ELi4ELi3EEENS4_18smem_ptr_flag_bitsILi16EEENSV_INS5_IJNSA_ILi8EEESI_EEENS5_IJSI_SC_EEEEEEEvNS4_8identityENS4_23SM90_TMA_LOAD_MULTICASTES1D_vS1E_EENS_8epilogue10collective6detail29Sm90TmaWarpSpecializedAdapterINS1I_15DefaultEpilogueISK_SL_SL_NS1H_6thread17LinearCombinationISK_Li1EffLNS1M_9ScaleType4KindE0ELNS_15FloatRoundStyleE2ESK_EENS1_15EpilogueDefaultEEEEEvvEEEEvNT_6ParamsE --------------------------
	.section	.nv.info._ZN7cutlass13device_kernelINS_4gemm6kernel13GemmUniversalIN4cute5tupleIJiiiiEEENS1_10collective13CollectiveMmaINS1_34MainloopSm90TmaGmmaWarpSpecializedILi8ENS5_IJNS4_1CILi2EEENSA_ILi1EEESC_EEENS1_32KernelTmaWarpSpecializedPingpongEEENS5_IJNSA_ILi64EEENSA_ILi384EEENSA_ILi32EEEEEENS_6half_tENS5_IJlSC_lEEESK_SL_NS4_8TiledMMAINS4_8MMA_AtomIJNS4_4SM904GMMA26MMA_64x192x16_F32F16F16_SSILNSP_5MajorE0ELSR_0ELNSP_7ScaleInE1ELSS_1EEEEEENS4_6LayoutINS5_IJSC_SC_SC_EEENS5_IJNSA_ILi0EEESX_SX_EEEEENS5_IJNS4_10UnderscoreES10_S10_EEEEENS4_13SM90_TMA_LOADENS4_14ComposedLayoutINS4_7SwizzleILi2ELi4ELi3EEENS4_18smem_ptr_flag_bitsILi16EEENSV_INS5_IJNSA_ILi8EEESI_EEENS5_IJSI_SC_EEEEEEEvNS4_8identityENS4_23SM90_TMA_LOAD_MULTICASTES1D_vS1E_EENS_8epilogue10collective6detail29Sm90TmaWarpSpecializedAdapterINS1I_15DefaultEpilogueISK_SL_SL_NS1H_6thread17LinearCombinationISK_Li1EffLNS1M_9ScaleType4KindE0ELNS_15FloatRoundStyleE2ESK_EENS1_15EpilogueDefaultEEEEEvvEEEEvNT_6ParamsE,"",@"SHT_CUDA_INFO"
	.sectionflags	@""
	.align	4


	//----- nvinfo : EIATTR_CUDA_API_VERSION
	.align		4
        /*0000*/ 	.byte	0x04, 0x37
        /*0002*/ 	.short	(.L_21 - .L_20)
.L_20:
        /*0004*/ 	.word	0x00000082


	//----- nvinfo : EIATTR_KPARAM_INFO
	.align		4
.L_21:
        /*0008*/ 	.byte	0x04, 0x17
        /*000a*/ 	.short	(.L_23 - .L_22)
.L_22:
        /*000c*/ 	.word	0x00000000
        /*0010*/ 	.short	0x0000
        /*0012*/ 	.short	0x0070
        /*0014*/ 	.byte	0x00, 0xf0, 0x01, 0x10


	//----- nvinfo : EIATTR_SPARSE_MMA_MASK
	.align		4
.L_23:
        /*0018*/ 	.byte	0x03, 0x50
        /*001a*/ 	.short	0x0000


	//----- nvinfo : EIATTR_MAXREG_COUNT
	.align		4
        /*001c*/ 	.byte	0x03, 0x1b
        /*001e*/ 	.short	0x00a8


	//----- nvinfo : EIATTR_NUM_BARRIERS
	.align		4
        /*0020*/ 	.byte	0x02, 0x4c
        /*0022*/ 	.byte	0x01
	.zero		1


	//----- nvinfo : EIATTR_EXTERNS
	.align		4
        /*0024*/ 	.byte	0x04, 0x0f
        /*0026*/ 	.short	(.L_25 - .L_24)


	//   ....[0]....
	.align		4
.L_24:
        /*0028*/ 	.word	index@(__assertfail)


	//----- nvinfo : EIATTR_ANNOTATIONS
	.align		4
.L_25:
        /*002c*/ 	.byte	0x04, 0x55
        /*002e*/ 	.short	(.L_27 - .L_26)


	//   ....[0]....
.L_26:
        /*0030*/ 	.word	0x00000001
        /*0034*/ 	.byte	0x00, 0x0f, 0x00, 0x00, 0x01, 0x00, 0x00, 0x00, 0x30, 0x0f, 0x00, 0x00, 0x01, 0x00, 0x00, 0x00
        /*0044*/ 	.byte	0xb0, 0x14, 0x00, 0x00, 0x01, 0x00, 0x00, 0x00, 0xc0, 0x14, 0x00, 0x00, 0x01, 0x00, 0x00, 0x00
        /*0054*/ 	.byte	0xd0, 0x23, 0x00, 0x00, 0x01, 0x00, 0x00, 0x00, 0x00, 0x24, 0x00, 0x00, 0x01, 0x00, 0x00, 0x00
        /*0064*/ 	.byte	0x70, 0xfa, 0x00, 0x00, 0x01, 0x00, 0x00, 0x00, 0xa0, 0xfa, 0x00, 0x00, 0x01, 0x00, 0x00, 0x00
        /*0074*/ 	.byte	0xf0, 0x00, 0x01, 0x00, 0x01, 0x00, 0x00, 0x00, 0x00, 0x01, 0x01, 0x00, 0x01, 0x00, 0x00, 0x00
        /*0084*/ 	.byte	0x70, 0x03, 0x01, 0x00, 0x01, 0x00, 0x00, 0x00, 0x80, 0x03, 0x01, 0x00, 0x01, 0x00, 0x00, 0x00
        /*0094*/ 	.byte	0xa0, 0x08, 0x01, 0x00, 0x01, 0x00, 0x00, 0x00, 0x00, 0x09, 0x01, 0x00, 0x01, 0x00, 0x00, 0x00
        /*00a4*/ 	.byte	0xa0, 0x0e, 0x01, 0x00, 0x01, 0x00, 0x00, 0x00, 0xb0, 0x0e, 0x01, 0x00


	//----- nvinfo : EIATTR_MERCURY_ISA_VERSION
	.align		4
.L_27:
        /*00b0*/ 	.byte	0x03, 0x5f
        /*00b2*/ 	.short	0x0101


	//----- nvinfo : EIATTR_INT_WARP_WIDE_INSTR_OFFSETS
	.align		4
        /*00b4*/ 	.byte	0x04, 0x31
        /*00b6*/ 	.short	(.L_29 - .L_28)


	//   ....[0]....
.L_28:
        /*00b8*/ 	.word	0x00000690


	//   ....[1]....
        /*00bc*/ 	.word	0x000006d0


	//   ....[2]....
        /*00c0*/ 	.word	0x00000760


	//   ....[3]....
        /*00c4*/ 	.word	0x00000770


	//   ....[4]....
        /*00c8*/ 	.word	0x00000790


	//   ....[5]....
        /*00cc*/ 	.word	0x000007b0


	//   ....[6]....
        /*00d0*/ 	.word	0x000008a0


	//   ....[7]....
        /*00d4*/ 	.word	0x000008c0


	//   ....[8]....
        /*00d8*/ 	.word	0x00002020


	//   ....[9]....
        /*00dc*/ 	.word	0x00002200


	//----- nvinfo : EIATTR_COOP_GROUP_MASK_REGIDS
	.align		4
.L_29:
        /*00e0*/ 	.byte	0x04, 0x29
        /*00e2*/ 	.short	(.L_31 - .L_30)


	//   ....[0]....
.L_30:
        /*00e4*/ 	.word	0xffffffff


	//   ....[1]....
        /*00e8*/ 	.word	0xffffffff


	//   ....[2]....
        /*00ec*/ 	.word	0xffffffff


	//   ....[3]....
        /*00f0*/ 	.word	0xffffffff


	//   ....[4]....
        /*00f4*/ 	.word	0xffffffff


	//   ....[5]....
        /*00f8*/ 	.word	0xffffffff


	//   ....[6]....
        /*00fc*/ 	.word	0xffffffff


	//----- nvinfo : EIATTR_COOP_GROUP_INSTR_OFFSETS
	.align		4
.L_31:
        /*0100*/ 	.byte	0x04, 0x28
        /*0102*/ 	.short	(.L_33 - .L_32)


	//   ....[0]....
.L_32:
        /*0104*/ 	.word	0x00000070


	//   ....[1]....
        /*0108*/ 	.word	0x00000090


	//   ....[2]....
        /*010c*/ 	.word	0x00000190


	//   ....[3]....
        /*0110*/ 	.word	0x00000470


	//   ....[4]....
        /*0114*/ 	.word	0x000004c0


	//   ....[5]....
        /*0118*/ 	.word	0x00000520


	//   ....[6]....
        /*011c*/ 	.word	0x00000a50


	//----- nvinfo : EIATTR_REG_RECONFIG
	.align		4
.L_33:
        /*0120*/ 	.byte	0x01, 0x54
	.zero		2


	//----- nvinfo : EIATTR_SYSCALL_OFFSETS
	.align		4
        /*0124*/ 	.byte	0x04, 0x46
        /*0126*/ 	.short	(.L_35 - .L_34)


	//   ....[0]....
.L_34:
        /*0128*/ 	.word	0x000019d0


	//----- nvinfo : EIATTR_MBARRIER_INSTR_OFFSETS
	.align		4
.L_35:
        /*012c*/ 	.byte	0x04, 0x39
        /*012e*/ 	.short	(.L_37 - .L_36)


	//   ....[0]....
.L_36:
        /*0130*/ 	.word	0x00000330
        /*0134*/ 	.word	0x000000ff
        /*0138*/ 	.word	0x00000000
        /*013c*/ 	.short	0x0100
        /*013e*/ 	.byte	0x07
	.zero		1


	//   ....[1]....
        /*0140*/ 	.word	0x00000340
        /*0144*/ 	.word	0x000000ff
        /*0148*/ 	.word	0x00000040
        /*014c*/ 	.short	0x0100
        /*014e*/ 	.byte	0x07
	.zero		1


	//   ....[2]....
        /*0150*/ 	.word	0x00000350
        /*0154*/ 	.word	0x000000ff
        /*0158*/ 	.word	0x00000008
        /*015c*/ 	.short	0x0100
        /*015e*/ 	.byte	0x07
	.zero		1


	//   ....[3]....
        /*0160*/ 	.word	0x00000360
        /*0164*/ 	.word	0x000000ff
        /*0168*/ 	.word	0x00000048
        /*016c*/ 	.short	0x0100
        /*016e*/ 	.byte	0x07
	.zero		1


	//   ....[4]....
        /*0170*/ 	.word	0x00000370
        /*0174*/ 	.word	0x000000ff
        /*0178*/ 	.word	0x00000010
        /*017c*/ 	.short	0x0100
        /*017e*/ 	.byte	0x07
	.zero		1


	//   ....[5]....
        /*0180*/ 	.word	0x00000380
        /*0184*/ 	.word	0x000000ff
        /*0188*/ 	.word	0x00000050
        /*018c*/ 	.short	0x0100
        /*018e*/ 	.byte	0x07
	.zero		1


	//   ....[6]....
        /*0190*/ 	.word	0x00000390
        /*0194*/ 	.word	0x000000ff
        /*0198*/ 	.word	0x00000018
        /*019c*/ 	.short	0x0100
        /*019e*/ 	.byte	0x07
	.zero		1


	//   ....[7]....
        /*01a0*/ 	.word	0x000003a0
        /*01a4*/ 	.word	0x000000ff
        /*01a8*/ 	.word	0x00000058
        /*01ac*/ 	.short	0x0100
        /*01ae*/ 	.byte	0x07
	.zero		1


	//   ....[8]....
        /*01b0*/ 	.word	0x000003b0
        /*01b4*/ 	.word	0x000000ff
        /*01b8*/ 	.word	0x00000020
        /*01bc*/ 	.short	0x0100
        /*01be*/ 	.byte	0x07
	.zero		1


	//   ....[9]....
        /*01c0*/ 	.word	0x000003c0
        /*01c4*/ 	.word	0x000000ff
        /*01c8*/ 	.word	0x00000060
        /*01cc*/ 	.short	0x0100
        /*01ce*/ 	.byte	0x07
	.zero		1


	//   ....[10]....
        /*01d0*/ 	.word	0x000003d0
        /*01d4*/ 	.word	0x000000ff
        /*01d8*/ 	.word	0x00000028
        /*01dc*/ 	.short	0x0100
        /*01de*/ 	.byte	0x07
	.zero		1


	//   ....[11]....
        /*01e0*/ 	.word	0x000003e0
        /*01e4*/ 	.word	0x000000ff
        /*01e8*/ 	.word	0x00000068
        /*01ec*/ 	.short	0x0100
        /*01ee*/ 	.byte	0x07
	.zero		1


	//   ....[12]....
        /*01f0*/ 	.word	0x000003f0
        /*01f4*/ 	.word	0x000000ff
        /*01f8*/ 	.word	0x00000030
        /*01fc*/ 	.short	0x0100
        /*01fe*/ 	.byte	0x07
	.zero		1


	//   ....[13]....
        /*0200*/ 	.word	0x00000400
        /*0204*/ 	.word	0x000000ff
        /*0208*/ 	.word	0x00000070
        /*020c*/ 	.short	0x0100
        /*020e*/ 	.byte	0x07
	.zero		1


	//   ....[14]....
        /*0210*/ 	.word	0x00000410
        /*0214*/ 	.word	0x000000ff
        /*0218*/ 	.word	0x00000038
        /*021c*/ 	.short	0x0100
        /*021e*/ 	.byte	0x07
	.zero		1


	//   ....[15]....
        /*0220*/ 	.word	0x00000420
        /*0224*/ 	.word	0x000000ff
        /*0228*/ 	.word	0x00000078
        /*022c*/ 	.short	0x0100
        /*022e*/ 	.byte	0x07
	.zero		1


	//   ....[16]....
        /*0230*/ 	.word	0x00000900
        /*0234*/ 	.word	0x000000ff
        /*0238*/ 	.word	0x000000b0
        /*023c*/ 	.short	0x0100
        /*023e*/ 	.byte	0x08
	.zero		1


	//   ....[17]....
        /*0240*/ 	.word	0x00000950
        /*0244*/ 	.word	0x000000ff
        /*0248*/ 	.word	0x000000b8
        /*024c*/ 	.short	0x0100
        /*024e*/ 	.byte	0x08
	.zero		1


	//   ....[18]....
        /*0250*/ 	.word	0x000009a0
        /*0254*/ 	.word	0x000000ff
        /*0258*/ 	.word	0x00000090
        /*025c*/ 	.short	0x0100
        /*025e*/ 	.byte	0x0e
	.zero		1


	//   ....[19]....
        /*0260*/ 	.word	0x000009e0
        /*0264*/ 	.word	0x000000ff
        /*0268*/ 	.word	0x00000098
        /*026c*/ 	.short	0x0100
        /*026e*/ 	.byte	0x0e
	.zero		1


	//   ....[20]....
        /*0270*/ 	.word	0x000009f0
        /*0274*/ 	.word	0x000000ff
        /*0278*/ 	.word	0x000000a0
        /*027c*/ 	.short	0x0100
        /*027e*/ 	.byte	0x0e
	.zero		1


	//   ....[21]....
        /*0280*/ 	.word	0x00000a00
        /*0284*/ 	.word	0x000000ff
        /*0288*/ 	.word	0x000000a8
        /*028c*/ 	.short	0x0100
        /*028e*/ 	.byte	0x0e
	.zero		1


	//   ....[22]....
        /*0290*/ 	.word	0x000018b0
        /*0294*/ 	.word	0x000000d8
        /*0298*/ 	.word	0x00000000
        /*029c*/ 	.short	0x010a
        /*029e*/ 	.byte	0x32
	.zero		1


	//   ....[23]....
        /*02a0*/ 	.word	0x00001a70
        /*02a4*/ 	.word	0x00000003
        /*02a8*/ 	.word	0x00000000
        /*02ac*/ 	.short	0x010a
        /*02ae*/ 	.byte	0x3f
	.zero		1


	//   ....[24]....
        /*02b0*/ 	.word	0x00001ad0
        /*02b4*/ 	.word	0x00000003
        /*02b8*/ 	.word	0x00000000
        /*02bc*/ 	.short	0x010a
        /*02be*/ 	.byte	0x3f
	.zero		1


	//   ....[25]....
        /*02c0*/ 	.word	0x00001df0
        /*02c4*/ 	.word	0x000000ff
        /*02c8*/ 	.word	0x00000000
        /*02cc*/ 	.short	0x010a
        /*02ce*/ 	.byte	0x04
	.zero		1


	//   ....[26]....
        /*02d0*/ 	.word	0x00001e30
        /*02d4*/ 	.word	0x000000ff
        /*02d8*/ 	.word	0x00000000
        /*02dc*/ 	.short	0x010a
        /*02de*/ 	.byte	0x04
	.zero		1


	//   ....[27]....
        /*02e0*/ 	.word	0x00002080
        /*02e4*/ 	.word	0x00000003
        /*02e8*/ 	.word	0x00000000
        /*02ec*/ 	.short	0x0101
        /*02ee*/ 	.byte	0x3f
	.zero		1


	//   ....[28]....
        /*02f0*/ 	.word	0x00002190
        /*02f4*/ 	.word	0x00000003
        /*02f8*/ 	.word	0x00000000
        /*02fc*/ 	.short	0x0101
        /*02fe*/ 	.byte	0x31
	.zero		1


	//   ....[29]....
        /*0300*/ 	.word	0x00002280
        /*0304*/ 	.word	0x00000000
        /*0308*/ 	.word	0x00000000
        /*030c*/ 	.short	0x0101
        /*030e*/ 	.byte	0x3f
	.zero		1


	//   ....[30]....
        /*0310*/ 	.word	0x00002330
        /*0314*/ 	.word	0x000000d8
        /*0318*/ 	.word	0x00000010
        /*031c*/ 	.short	0x010a
        /*031e*/ 	.byte	0x32
	.zero		1


	//   ....[31]....
        /*0320*/ 	.word	0x0000fa10
        /*0324*/ 	.word	0x00000000
        /*0328*/ 	.word	0x00000000
        /*032c*/ 	.short	0x0101
        /*032e*/ 	.byte	0x31
	.zero		1


	//   ....[32]....
        /*0330*/ 	.word	0x00010460
        /*0334*/ 	.word	0x0000000b
        /*0338*/ 	.word	0x00000040
        /*033c*/ 	.short	0x010a
        /*033e*/ 	.byte	0x3f
	.zero		1


	//   ....[33]....
        /*0340*/ 	.word	0x00010820
        /*0344*/ 	.word	0x00000003
        /*0348*/ 	.word	0x000000b8
        /*034c*/ 	.short	0x0101
        /*034e*/ 	.byte	0x3f
	.zero		1


	//   ....[34]....
        /*0350*/ 	.word	0x00011010
        /*0354*/ 	.word	0x00000007
        /*0358*/ 	.word	0x00000000
        /*035c*/ 	.short	0x010a
        /*035e*/ 	.byte	0x3f
	.zero		1


	//   ....[35]....
        /*0360*/ 	.word	0x00011090
        /*0364*/ 	.word	0x00000009
        /*0368*/ 	.word	0x00000000
        /*036c*/ 	.short	0x010a
        /*036e*/ 	.byte	0x3f
	.zero		1


	//   ....[36]....
        /*0370*/ 	.word	0x00011120
        /*0374*/ 	.word	0x00000006
        /*0378*/ 	.word	0x00000000
        /*037c*/ 	.short	0x010a
        /*037e*/ 	.byte	0x3f
	.zero		1


	//   ....[37]....
        /*0380*/ 	.word	0x000111b0
        /*0384*/ 	.word	0x00000009
        /*0388*/ 	.word	0x00000000
        /*038c*/ 	.short	0x010a
        /*038e*/ 	.byte	0x3f
	.zero		1


	//   ....[38]....
        /*0390*/ 	.word	0x00011240
        /*0394*/ 	.word	0x00000006
        /*0398*/ 	.word	0x00000000
        /*039c*/ 	.short	0x010a
        /*039e*/ 	.byte	0x3f
	.zero		1


	//   ....[39]....
        /*03a0*/ 	.word	0x000112d0
        /*03a4*/ 	.word	0x00000009
        /*03a8*/ 	.word	0x00000000
        /*03ac*/ 	.short	0x010a
        /*03ae*/ 	.byte	0x3f
	.zero		1


	//   ....[40]....
        /*03b0*/ 	.word	0x00011360
        /*03b4*/ 	.word	0x00000006
        /*03b8*/ 	.word	0x00000000
        /*03bc*/ 	.short	0x010a
        /*03be*/ 	.byte	0x3f
	.zero		1


	//   ....[41]....
        /*03c0*/ 	.word	0x000113f0
        /*03c4*/ 	.word	0x00000003
        /*03c8*/ 	.word	0x00000000
        /*03cc*/ 	.short	0x010a
        /*03ce*/ 	.byte	0x3f
	.zero		1


	//   ....[42]....
        /*03d0*/ 	.word	0x00011460
        /*03d4*/ 	.word	0x00000000
        /*03d8*/ 	.word	0x00000000
        /*03dc*/ 	.short	0x010a
        /*03de*/ 	.byte	0x3f
	.zero		1


	//   ....[43]....
        /*03e0*/ 	.word	0x000114b0
        /*03e4*/ 	.word	0x00000003
        /*03e8*/ 	.word	0x00000000
        /*03ec*/ 	.short	0x010a
        /*03ee*/ 	.byte	0x3f
	.zero		1


	//   ....[44]....
        /*03f0*/ 	.word	0x00011510
        /*03f4*/ 	.word	0x00000004
        /*03f8*/ 	.word	0x00000000
        /*03fc*/ 	.short	0x010a
        /*03fe*/ 	.byte	0x3f
	.zero		1


	//   ....[45]....
        /*0400*/ 	.word	0x00011570
        /*0404*/ 	.word	0x00000000
        /*0408*/ 	.word	0x00000010
        /*040c*/ 	.short	0x010a
        /*040e*/ 	.byte	0x3f
	.zero		1


	//   ....[46]....
        /*0410*/ 	.word	0x00011640
        /*0414*/ 	.word	0x0000000b
        /*0418*/ 	.word	0x00000040
        /*041c*/ 	.short	0x010a
        /*041e*/ 	.byte	0x3f
	.zero		1


	//   ....[47]....
        /*0420*/ 	.word	0x00011710
        /*0424*/ 	.word	0x00000007
        /*0428*/ 	.word	0x00000000
        /*042c*/ 	.short	0x010a
        /*042e*/ 	.byte	0x3f
	.zero		1


	//   ....[48]....
        /*0430*/ 	.word	0x00011760
        /*0434*/ 	.word	0x00000009
        /*0438*/ 	.word	0x00000000
        /*043c*/ 	.short	0x010a
        /*043e*/ 	.byte	0x3f
	.zero		1


	//   ....[49]....
        /*0440*/ 	.word	0x000117b0
        /*0444*/ 	.word	0x00000006
        /*0448*/ 	.word	0x00000000
        /*044c*/ 	.short	0x010a
        /*044e*/ 	.byte	0x3f
	.zero		1


	//   ....[50]....
        /*0450*/ 	.word	0x00011800
        /*0454*/ 	.word	0x00000009
        /*0458*/ 	.word	0x00000000
        /*045c*/ 	.short	0x010a
        /*045e*/ 	.byte	0x3f
	.zero		1


	//   ....[51]....
        /*0460*/ 	.word	0x00011850
        /*0464*/ 	.word	0x00000006
        /*0468*/ 	.word	0x00000000
        /*046c*/ 	.short	0x010a
        /*046e*/ 	.byte	0x3f
	.zero		1


	//   ....[52]....
        /*0470*/ 	.word	0x000118a0
        /*0474*/ 	.word	0x00000009
        /*0478*/ 	.word	0x00000000
        /*047c*/ 	.short	0x010a
        /*047e*/ 	.byte	0x3f
	.zero		1


	//   ....[53]....
        /*0480*/ 	.word	0x000118f0
        /*0484*/ 	.word	0x00000006
        /*0488*/ 	.word	0x00000000
        /*048c*/ 	.short	0x010a
        /*048e*/ 	.byte	0x3f
	.zero		1


	//----- nvinfo : EIATTR_NUM_MBARRIERS
	.align		4
.L_37:
        /*0490*/ 	.byte	0x03, 0x38
        /*0492*/ 	.short	0x0016


	//----- nvinfo : EIATTR_EXIT_INSTR_OFFSETS
	.align		4
        /*0494*/ 	.byte	0x04, 0x1c
        /*0496*/ 	.short	(.L_39 - .L_38)


	//   ....[0]....
.L_38:
        /*0498*/ 	.word	0x000015a0


	//   ....[1]....
        /*049c*/ 	.word	0x00001600


	//   ....[2]....
        /*04a0*/ 	.word	0x00010140


	//   ....[3]....
        /*04a4*/ 	.word	0x00010170


	//   ....[4]....
        /*04a8*/ 	.word	0x00011440


	//----- nvinfo : EIATTR_MAX_THREADS
	.align		4
.L_39:
        /*04ac*/ 	.byte	0x04, 0x05
        /*04ae*/ 	.short	(.L_41 - .L_40)
.L_40:
        /*04b0*/ 	.word	0x00000180
        /*04b4*/ 	.word	0x00000001
        /*04b8*/ 	.word	0x00000001


	//----- nvinfo : EIATTR_CRS_STACK_SIZE
	.align		4
.L_41:
        /*04bc*/ 	.byte	0x04, 0x1e
        /*04be*/ 	.short	(.L_43 - .L_42)
.L_42:
        /*04c0*/ 	.word	0x00000000


	//----- nvinfo : EIATTR_CBANK_PARAM_SIZE
	.align		4
.L_43:
        /*04c4*/ 	.byte	0x03, 0x19
        /*04c6*/ 	.short	0x0470


	//----- nvinfo : EIATTR_PARAM_CBANK
	.align		4
        /*04c8*/ 	.byte	0x04, 0x0a
        /*04ca*/ 	.short	(.L_45 - .L_44)
	.align		4
.L_44:
        /*04cc*/ 	.word	index@(.nv.constant0._ZN7cutlass13device_kernelINS_4gemm6kernel13GemmUniversalIN4cute5tupleIJiiiiEEENS1_10collective13CollectiveMmaINS1_34MainloopSm90TmaGmmaWarpSpecializedILi8ENS5_IJNS4_1CILi2EEENSA_ILi1EEESC_EEENS1_32KernelTmaWarpSpecializedPingpongEEENS5_IJNSA_ILi64EEENSA_ILi384EEENSA_ILi32EEEEEENS_6half_tENS5_IJlSC_lEEESK_SL_NS4_8TiledMMAINS4_8MMA_AtomIJNS4_4SM904GMMA26MMA_64x192x16_F32F16F16_SSILNSP_5MajorE0ELSR_0ELNSP_7ScaleInE1ELSS_1EEEEEENS4_6LayoutINS5_IJSC_SC_SC_EEENS5_IJNSA_ILi0EEESX_SX_EEEEENS5_IJNS4_10UnderscoreES10_S10_EEEEENS4_13SM90_TMA_LOADENS4_14ComposedLayoutINS4_7SwizzleILi2ELi4ELi3EEENS4_18smem_ptr_flag_bitsILi16EEENSV_INS5_IJNSA_ILi8EEESI_EEENS5_IJSI_SC_EEEEEEEvNS4_8identityENS4_23SM90_TMA_LOAD_MULTICASTES1D_vS1E_EENS_8epilogue10collective6detail29Sm90TmaWarpSpecializedAdapterINS1I_15DefaultEpilogueISK_SL_SL_NS1H_6thread17LinearCombinationISK_Li1EffLNS1M_9ScaleType4KindE0ELNS_15FloatRoundStyleE2ESK_EENS1_15EpilogueDefaultEEEEEvvEEEEvNT_6ParamsE)
        /*04d0*/ 	.short	0x0210
        /*04d2*/ 	.short	0x0470


	//----- nvinfo : EIATTR_SW_WAR
	.align		4
.L_45:
        /*04d4*/ 	.byte	0x04, 0x36
        /*04d6*/ 	.short	(.L_47 - .L_46)
.L_46:
        /*04d8*/ 	.word	0x00000008
.L_47:


//--------------------- .nv.callgraph             --------------------------
	.section	.nv.callgraph,"",@"SHT_CUDA_CALLGRAPH"
	.align	4
	.sectionentsize	8
	.align		4
        /*0000*/ 	.word	0x00000000
	.align		4
        /*0004*/ 	.word	0xffffffff
	.align		4
        /*0008*/ 	.word	index@(_ZN7cutlass13device_kernelINS_4gemm6kernel13GemmUniversalIN4cute5tupleIJiiiiEEENS1_10collective13CollectiveMmaINS1_34MainloopSm90TmaGmmaWarpSpecializedILi8ENS5_IJNS4_1CILi2EEENSA_ILi1EEESC_EEENS1_32KernelTmaWarpSpecializedPingpongEEENS5_IJNSA_ILi64EEENSA_ILi384EEENSA_ILi32EEEEEENS_6half_tENS5_IJlSC_lEEESK_SL_NS4_8TiledMMAINS4_8MMA_AtomIJNS4_4SM904GMMA26MMA_64x192x16_F32F16F16_SSILNSP_5MajorE0ELSR_0ELNSP_7ScaleInE1ELSS_1EEEEEENS4_6LayoutINS5_IJSC_SC_SC_EEENS5_IJNSA_ILi0EEESX_SX_EEEEENS5_IJNS4_10UnderscoreES10_S10_EEEEENS4_13SM90_TMA_LOADENS4_14ComposedLayoutINS4_7SwizzleILi2ELi4ELi3EEENS4_18smem_ptr_flag_bitsILi16EEENSV_INS5_IJNSA_ILi8EEESI_EEENS5_IJSI_SC_EEEEEEEvNS4_8identityENS4_23SM90_TMA_LOAD_MULTICASTES1D_vS1E_EENS_8epilogue10collective6detail29Sm90TmaWarpSpecializedAdapterINS1I_15DefaultEpilogueISK_SL_SL_NS1H_6thread17LinearCombinationISK_Li1EffLNS1M_9ScaleType4KindE0ELNS_15FloatRoundStyleE2ESK_EENS1_15EpilogueDefaultEEEEEvvEEEEvNT_6ParamsE)
	.align		4
        /*000c*/ 	.word	index@(__assertfail)
	.align		4
        /*0010*/ 	.word	0x00000000
	.align		4
        /*0014*/ 	.word	0xfffffffe
	.align		4
        /*0018*/ 	.word	0x00000000
	.align		4
        /*001c*/ 	.word	0xfffffffd
	.align		4
        /*0020*/ 	.word	0x00000000
	.align		4
        /*0024*/ 	.word	0xfffffffc


//--------------------- .nv.constant4             --------------------------
	.section	.nv.constant4,"a",@progbits
	.align	8
	.align		8
.nv.constant4:
        /*0000*/ 	.dword	__assertfail
	.align		8
        /*0008*/ 	.dword	__unnamed_1
	.align		8
        /*0010*/ 	.dword	_ZN39_INTERNAL_e775a487_4_k_cu_c0348f6f_40534cuda3std3__45__cpo5beginE
	.align		8
        /*0018*/ 	.dword	_ZN39_INTERNAL_e775a487_4_k_cu_c0348f6f_40534cuda3std3__45__cpo3endE
	.align		8
        /*0020*/ 	.dword	_ZN39_INTERNAL_e775a487_4_k_cu_c0348f6f_40534cuda3std3__45__cpo6cbeginE
	.align		8
        /*0028*/ 	.dword	_ZN39_INTERNAL_e775a487_4_k_cu_c0348f6f_40534cuda3std3__45__cpo4cendE
	.align		8
        /*0030*/ 	.dword	_ZN39_INTERNAL_e775a487_4_k_cu_c0348f6f_40534cuda3std3__441_GLOBAL__N__e775a487_4_k_cu_c0348f6f_40536ignoreE
	.align		8
        /*0038*/ 	.dword	_ZN39_INTERNAL_e775a487_4_k_cu_c0348f6f_40534cuda3std3__419piecewise_constructE
	.align		8
        /*0040*/ 	.dword	_ZN39_INTERNAL_e775a487_4_k_cu_c0348f6f_40534cuda3std3__48in_placeE
	.align		8
        /*0048*/ 	.dword	_ZN39_INTERNAL_e775a487_4_k_cu_c0348f6f_40534cuda3std6ranges3__45__cpo4swapE
	.align		8
        /*0050*/ 	.dword	_ZN39_INTERNAL_e775a487_4_k_cu_c0348f6f_40534cuda3std6ranges3__45__cpo9iter_moveE
	.align		8
        /*0058*/ 	.dword	_ZN39_INTERNAL_e775a487_4_k_cu_c0348f6f_40534cute7productE
	.align		8
        /*0060*/ 	.dword	_ZN39_INTERNAL_e775a487_4_k_cu_c0348f6f_40534cute1_E
	.align		8
        /*0068*/ 	.dword	$str$22
	.align		8
        /*0070*/ 	.dword	$str$23


//--------------------- .text._ZN7cutlass13device_kernelINS_4gemm6kernel13GemmUniversalIN4cute5tupleIJiiiiEEENS1_10collective13CollectiveMmaINS1_34MainloopSm90TmaGmmaWarpSpecializedILi8ENS5_IJNS4_1CILi2EEENSA_ILi1EEESC_EEENS1_32KernelTmaWarpSpecializedPingpongEEENS5_IJNSA_ILi64EEENSA_ILi384EEENSA_ILi32EEEEEENS_6half_tENS5_IJlSC_lEEESK_SL_NS4_8TiledMMAINS4_8MMA_AtomIJNS4_4SM904GMMA26MMA_64x192x16_F32F16F16_SSILNSP_5MajorE0ELSR_0ELNSP_7ScaleInE1ELSS_1EEEEEENS4_6LayoutINS5_IJSC_SC_SC_EEENS5_IJNSA_ILi0EEESX_SX_EEEEENS5_IJNS4_10UnderscoreES10_S10_EEEEENS4_13SM90_TMA_LOADENS4_14ComposedLayoutINS4_7SwizzleILi2ELi4ELi3EEENS4_18smem_ptr_flag_bitsILi16EEENSV_INS5_IJNSA_ILi8EEESI_EEENS5_IJSI_SC_EEEEEEEvNS4_8identityENS4_23SM90_TMA_LOAD_MULTICASTES1D_vS1E_EENS_8epilogue10collective6detail29Sm90TmaWarpSpecializedAdapterINS1I_15DefaultEpilogueISK_SL_SL_NS1H_6thread17LinearCombinationISK_Li1EffLNS1M_9ScaleType4KindE0ELNS_15FloatRoundStyleE2ESK_EENS1_15EpilogueDefaultEEEEEvvEEEEvNT_6ParamsE --------------------------
	.section	.text._ZN7cutlass13device_kernelINS_4gemm6kernel13GemmUniversalIN4cute5tupleIJiiiiEEENS1_10collective13CollectiveMmaINS1_34MainloopSm90TmaGmmaWarpSpecializedILi8ENS5_IJNS4_1CILi2EEENSA_ILi1EEESC_EEENS1_32KernelTmaWarpSpecializedPingpongEEENS5_IJNSA_ILi64EEENSA_ILi384EEENSA_ILi32EEEEEENS_6half_tENS5_IJlSC_lEEESK_SL_NS4_8TiledMMAINS4_8MMA_AtomIJNS4_4SM904GMMA26MMA_64x192x16_F32F16F16_SSILNSP_5MajorE0ELSR_0ELNSP_7ScaleInE1ELSS_1EEEEEENS4_6LayoutINS5_IJSC_SC_SC_EEENS5_IJNSA_ILi0EEESX_SX_EEEEENS5_IJNS4_10UnderscoreES10_S10_EEEEENS4_13SM90_TMA_LOADENS4_14ComposedLayoutINS4_7SwizzleILi2ELi4ELi3EEENS4_18smem_ptr_flag_bitsILi16EEENSV_INS5_IJNSA_ILi8EEESI_EEENS5_IJSI_SC_EEEEEEEvNS4_8identityENS4_23SM90_TMA_LOAD_MULTICASTES1D_vS1E_EENS_8epilogue10collective6detail29Sm90TmaWarpSpecializedAdapterINS1I_15DefaultEpilogueISK_SL_SL_NS1H_6thread17LinearCombinationISK_Li1EffLNS1M_9ScaleType4KindE0ELNS_15FloatRoundStyleE2ESK_EENS1_15EpilogueDefaultEEEEEvvEEEEvNT_6ParamsE,"ax",@progbits
	.align	128
.text._ZN7cutlass13device_kernelINS_4gemm6kernel13GemmUniversalIN4cute5tupleIJiiiiEEENS1_10collective13CollectiveMmaINS1_34MainloopSm90TmaGmmaWarpSpecializedILi8ENS5_IJNS4_1CILi2EEENSA_ILi1EEESC_EEENS1_32KernelTmaWarpSpecializedPingpongEEENS5_IJNSA_ILi64EEENSA_ILi384EEENSA_ILi32EEEEEENS_6half_tENS5_IJlSC_lEEESK_SL_NS4_8TiledMMAINS4_8MMA_AtomIJNS4_4SM904GMMA26MMA_64x192x16_F32F16F16_SSILNSP_5MajorE0ELSR_0ELNSP_7ScaleInE1ELSS_1EEEEEENS4_6LayoutINS5_IJSC_SC_SC_EEENS5_IJNSA_ILi0EEESX_SX_EEEEENS5_IJNS4_10UnderscoreES10_S10_EEEEENS4_13SM90_TMA_LOADENS4_14ComposedLayoutINS4_7SwizzleILi2ELi4ELi3EEENS4_18smem_ptr_flag_bitsILi16EEENSV_INS5_IJNSA_ILi8EEESI_EEENS5_IJSI_SC_EEEEEEEvNS4_8identityENS4_23SM90_TMA_LOAD_MULTICASTES1D_vS1E_EENS_8epilogue10collective6detail29Sm90TmaWarpSpecializedAdapterINS1I_15DefaultEpilogueISK_SL_SL_NS1H_6thread17LinearCombinationISK_Li1EffLNS1M_9ScaleType4KindE0ELNS_15FloatRoundStyleE2ESK_EENS1_15EpilogueDefaultEEEEEvvEEEEvNT_6ParamsE:
        .type           _ZN7cutlass13device_kernelINS_4gemm6kernel13GemmUniversalIN4cute5tupleIJiiiiEEENS1_10collective13CollectiveMmaINS1_34MainloopSm90TmaGmmaWarpSpecializedILi8ENS5_IJNS4_1CILi2EEENSA_ILi1EEESC_EEENS1_32KernelTmaWarpSpecializedPingpongEEENS5_IJNSA_ILi64EEENSA_ILi384EEENSA_ILi32EEEEEENS_6half_tENS5_IJlSC_lEEESK_SL_NS4_8TiledMMAINS4_8MMA_AtomIJNS4_4SM904GMMA26MMA_64x192x16_F32F16F16_SSILNSP_5MajorE0ELSR_0ELNSP_7ScaleInE1ELSS_1EEEEEENS4_6LayoutINS5_IJSC_SC_SC_EEENS5_IJNSA_ILi0EEESX_SX_EEEEENS5_IJNS4_10UnderscoreES10_S10_EEEEENS4_13SM90_TMA_LOADENS4_14ComposedLayoutINS4_7SwizzleILi2ELi4ELi3EEENS4_18smem_ptr_flag_bitsILi16EEENSV_INS5_IJNSA_ILi8EEESI_EEENS5_IJSI_SC_EEEEEEEvNS4_8identityENS4_23SM90_TMA_LOAD_MULTICASTES1D_vS1E_EENS_8epilogue10collective6detail29Sm90TmaWarpSpecializedAdapterINS1I_15DefaultEpilogueISK_SL_SL_NS1H_6thread17LinearCombinationISK_Li1EffLNS1M_9ScaleType4KindE0ELNS_15FloatRoundStyleE2ESK_EENS1_15EpilogueDefaultEEEEEvvEEEEvNT_6ParamsE,@function
        .size           _ZN7cutlass13device_kernelINS_4gemm6kernel13GemmUniversalIN4cute5tupleIJiiiiEEENS1_10collective13CollectiveMmaINS1_34MainloopSm90TmaGmmaWarpSpecializedILi8ENS5_IJNS4_1CILi2EEENSA_ILi1EEESC_EEENS1_32KernelTmaWarpSpecializedPingpongEEENS5_IJNSA_ILi64EEENSA_ILi384EEENSA_ILi32EEEEEENS_6half_tENS5_IJlSC_lEEESK_SL_NS4_8TiledMMAINS4_8MMA_AtomIJNS4_4SM904GMMA26MMA_64x192x16_F32F16F16_SSILNSP_5MajorE0ELSR_0ELNSP_7ScaleInE1ELSS_1EEEEEENS4_6LayoutINS5_IJSC_SC_SC_EEENS5_IJNSA_ILi0EEESX_SX_EEEEENS5_IJNS4_10UnderscoreES10_S10_EEEEENS4_13SM90_TMA_LOADENS4_14ComposedLayoutINS4_7SwizzleILi2ELi4ELi3EEENS4_18smem_ptr_flag_bitsILi16EEENSV_INS5_IJNSA_ILi8EEESI_EEENS5_IJSI_SC_EEEEEEEvNS4_8identityENS4_23SM90_TMA_LOAD_MULTICASTES1D_vS1E_EENS_8epilogue10collective6detail29Sm90TmaWarpSpecializedAdapterINS1I_15DefaultEpilogueISK_SL_SL_NS1H_6thread17LinearCombinationISK_Li1EffLNS1M_9ScaleType4KindE0ELNS_15FloatRoundStyleE2ESK_EENS1_15EpilogueDefaultEEEEEvvEEEEvNT_6ParamsE,(.L_x_465 - _ZN7cutlass13device_kernelINS_4gemm6kernel13GemmUniversalIN4cute5tupleIJiiiiEEENS1_10collective13CollectiveMmaINS1_34MainloopSm90TmaGmmaWarpSpecializedILi8ENS5_IJNS4_1CILi2EEENSA_ILi1EEESC_EEENS1_32KernelTmaWarpSpecializedPingpongEEENS5_IJNSA_ILi64EEENSA_ILi384EEENSA_ILi32EEEEEENS_6half_tENS5_IJlSC_lEEESK_SL_NS4_8TiledMMAINS4_8MMA_AtomIJNS4_4SM904GMMA26MMA_64x192x16_F32F16F16_SSILNSP_5MajorE0ELSR_0ELNSP_7ScaleInE1ELSS_1EEEEEENS4_6LayoutINS5_IJSC_SC_SC_EEENS5_IJNSA_ILi0EEESX_SX_EEEEENS5_IJNS4_10UnderscoreES10_S10_EEEEENS4_13SM90_TMA_LOADENS4_14ComposedLayoutINS4_7SwizzleILi2ELi4ELi3EEENS4_18smem_ptr_flag_bitsILi16EEENSV_INS5_IJNSA_ILi8EEESI_EEENS5_IJSI_SC_EEEEEEEvNS4_8identityENS4_23SM90_TMA_LOAD_MULTICASTES1D_vS1E_EENS_8epilogue10collective6detail29Sm90TmaWarpSpecializedAdapterINS1I_15DefaultEpilogueISK_SL_SL_NS1H_6thread17LinearCombinationISK_Li1EffLNS1M_9ScaleType4KindE0ELNS_15FloatRoundStyleE2ESK_EENS1_15EpilogueDefaultEEEEEvvEEEEvNT_6ParamsE)
        .other          _ZN7cutlass13device_kernelINS_4gemm6kernel13GemmUniversalIN4cute5tupleIJiiiiEEENS1_10collective13CollectiveMmaINS1_34MainloopSm90TmaGmmaWarpSpecializedILi8ENS5_IJNS4_1CILi2EEENSA_ILi1EEESC_EEENS1_32KernelTmaWarpSpecializedPingpongEEENS5_IJNSA_ILi64EEENSA_ILi384EEENSA_ILi32EEEEEENS_6half_tENS5_IJlSC_lEEESK_SL_NS4_8TiledMMAINS4_8MMA_AtomIJNS4_4SM904GMMA26MMA_64x192x16_F32F16F16_SSILNSP_5MajorE0ELSR_0ELNSP_7ScaleInE1ELSS_1EEEEEENS4_6LayoutINS5_IJSC_SC_SC_EEENS5_IJNSA_ILi0EEESX_SX_EEEEENS5_IJNS4_10UnderscoreES10_S10_EEEEENS4_13SM90_TMA_LOADENS4_14ComposedLayoutINS4_7SwizzleILi2ELi4ELi3EEENS4_18smem_ptr_flag_bitsILi16EEENSV_INS5_IJNSA_ILi8EEESI_EEENS5_IJSI_SC_EEEEEEEvNS4_8identityENS4_23SM90_TMA_LOAD_MULTICASTES1D_vS1E_EENS_8epilogue10collective6detail29Sm90TmaWarpSpecializedAdapterINS1I_15DefaultEpilogueISK_SL_SL_NS1H_6thread17LinearCombinationISK_Li1EffLNS1M_9ScaleType4KindE0ELNS_15FloatRoundStyleE2ESK_EENS1_15EpilogueDefaultEEEEEvvEEEEvNT_6ParamsE,@"STO_CUDA_ENTRY STV_DEFAULT"
_ZN7cutlass13device_kernelINS_4gemm6kernel13GemmUniversalIN4cute5tupleIJiiiiEEENS1_10collective13CollectiveMmaINS1_34MainloopSm90TmaGmmaWarpSpecializedILi8ENS5_IJNS4_1CILi2EEENSA_ILi1EEESC_EEENS1_32KernelTmaWarpSpecializedPingpongEEENS5_IJNSA_ILi64EEENSA_ILi384EEENSA_ILi32EEEEEENS_6half_tENS5_IJlSC_lEEESK_SL_NS4_8TiledMMAINS4_8MMA_AtomIJNS4_4SM904GMMA26MMA_64x192x16_F32F16F16_SSILNSP_5MajorE0ELSR_0ELNSP_7ScaleInE1ELSS_1EEEEEENS4_6LayoutINS5_IJSC_SC_SC_EEENS5_IJNSA_ILi0EEESX_SX_EEEEENS5_IJNS4_10UnderscoreES10_S10_EEEEENS4_13SM90_TMA_LOADENS4_14ComposedLayoutINS4_7SwizzleILi2ELi4ELi3EEENS4_18smem_ptr_flag_bitsILi16EEENSV_INS5_IJNSA_ILi8EEESI_EEENS5_IJSI_SC_EEEEEEEvNS4_8identityENS4_23SM90_TMA_LOAD_MULTICASTES1D_vS1E_EENS_8epilogue10collective6detail29Sm90TmaWarpSpecializedAdapterINS1I_15DefaultEpilogueISK_SL_SL_NS1H_6thread17LinearCombinationISK_Li1EffLNS1M_9ScaleType4KindE0ELNS_15FloatRoundStyleE2ESK_EENS1_15EpilogueDefaultEEEEEvvEEEEvNT_6ParamsE:
[----:B------:R-:W0:Y:S02]  /*0000*/  LDC R1, c[0x0][0x28] ;  /* 0x00000a00ff017b82 */ /* 0x000e240000000800 */
[----:B0-----:R-:W-:Y:S01]  /*0010*/  VIADD R1, R1, 0xfffffff8 ;  /* 0xfffffff801017836 */ /* 0x001fe20000000000 */
[----:B------:R-:W0:Y:S01]  /*0020*/  S2R R3, SR_TID.X ;  /* 0x0000000000037919 */ /* 0x000e220000002100 */
[----:B------:R-:W-:Y:S01]  /*0030*/  ELECT P0, URZ, PT ;  /* 0x00000000003f782f */ /* 0x000fe20003800000 */
[----:B------:R-:W-:Y:S01]  /*0040*/  BSSY B0, `(.L_x_0) ;  /* 0x0000014000007945 */ /* 0x000fe20003800000 */
[--C-:B0-----:R-:W-:Y:S02]  /*0050*/  SHF.R.U32.HI R0, RZ, 0x5, R3.reuse ;  /* 0x00000005ff007819 */ /* 0x101fe40000011603 */
[----:B------:R-:W-:-:S03]  /*0060*/  SHF.R.U32.HI R5, RZ, 0x7, R3 ;  /* 0x00000007ff057819 */ /* 0x000fc60000011603 */
[----:B------:R-:W0:Y:S02]  /*0070*/  SHFL.IDX PT, R2, R0, RZ, 0x1f ;  /* 0x00001fff00027589 */ /* 0x000e2400000e0000 */
[----:B0-----:R-:W-:Y:S02]  /*0080*/  R2UR UR6, R2 ;  /* 0x00000000020672ca */ /* 0x001fe400000e0000 */
[----:B------:R0:W1:Y:S11]  /*0090*/  SHFL.IDX PT, R2, R5, RZ, 0x1f ;  /* 0x00001fff05027589 */ /* 0x00007600000e0000 */
[----:B------:R-:W-:-:S02]  /*00a0*/  USHF.R.S32.HI UR4, URZ, 0x1f, UR6 ;  /* 0x0000001f3f047899 */ /* 0x000fc40008011406 */
[----:B------:R-:W-:Y:S02]  /*00b0*/  ISETP.NE.OR P0, PT, RZ, UR6, !P0 ;  /* 0x00000006ff007c0c */ /* 0x000fe4000c705670 */
[----:B------:R-:W-:-:S04]  /*00c0*/  ULEA.HI UR4, UR4, UR6, URZ, 0x2 ;  /* 0x0000000604047291 */ /* 0x000fc8000f8f103f */
[----:B------:R-:W-:-:S04]  /*00d0*/  ULOP3.LUT UR4, UR4, 0xfffffffc, URZ, 0xc0, !UPT ;  /* 0xfffffffc04047892 */ /* 0x000fc8000f8ec03f */
[----:B------:R-:W-:-:S03]  /*00e0*/  UIADD3 UR6, UR6, -UR4, URZ ;  /* 0x8000000406067290 */ /* 0x000fc6000fffe03f */
[----:B01----:R-:W-:Y:S09]  /*00f0*/  @P0 BRA `(.L_x_1) ;  /* 0x0000000000200947 */ /* 0x003ff20003800000 */
[----:B------:R-:W-:Y:S02]  /*0100*/  ULDC.64 UR4, c[0x0][0x198] ;  /* 0x0000660000047ab9 */ /* 0x000fe40000000a00 */
[----:B------:R-:W-:Y:S02]  /*0110*/  UIADD3 UR8, UP0, UR4, 0xf0, URZ ;  /* 0x000000f004087890 */ /* 0x000fe4000ff1e03f */
[----:B------:R-:W-:Y:S02]  /*0120*/  UIADD3 UR4, UP1, UR4, 0x1f0, URZ ;  /* 0x000001f004047890 */ /* 0x000fe4000ff3e03f */
[----:B------:R-:W-:Y:S02]  /*0130*/  UIADD3.X UR9, URZ, UR5, URZ, UP0, !UPT ;  /* 0x000000053f097290 */ /* 0x000fe400087fe43f */
[----:B------:R-:W-:-:S07]  /*0140*/  UIADD3.X UR5, URZ, UR5, URZ, UP1, !UPT ;  /* 0x000000053f057290 */ /* 0x000fce0008ffe43f */
[----:B------:R0:W-:Y:S02]  /*0150*/  UTMACCTL.PF [UR8] ;  /* 0x00000000080079b9 */ /* 0x0001e40008040000 */
[----:B------:R0:W-:Y:S02]  /*0160*/  UTMACCTL.PF [UR4] ;  /* 0x00000000040079b9 */ /* 0x0001e40008040000 */
[----:B0-----:R-:W-:Y:S01]  /*0170*/  NOP ;  /* 0x0000000000007918 */ /* 0x001fe20000000000 */
.L_x_1:
[----:B------:R-:W-:Y:S05]  /*0180*/  BSYNC B0 ;  /* 0x0000000000007941 */ /* 0x000fea0003800000 */
.L_x_0:
[----:B------:R-:W0:Y:S01]  /*0190*/  SHFL.IDX PT, R6, R0, RZ, 0x1f ;  /* 0x00001fff00067589 */ /* 0x000e2200000e0000 */
[----:B------:R-:W-:Y:S01]  /*01a0*/  R2UR UR19, R2 ;  /* 0x00000000021372ca */ /* 0x000fe200000e0000 */
[----:B------:R-:W-:-:S04]  /*01b0*/  UISETP.NE.AND UP0, UPT, UR6, 0x3, UPT ;  /* 0x000000030600788c */ /* 0x000fc8000bf05270 */
[----:B------:R-:W-:-:S08]  /*01c0*/  UISETP.EQ.OR UP0, UPT, UR6, URZ, !UP0 ;  /* 0x0000003f0600728c */ /* 0x000fd0000c702670 */
[----:B------:R-:W-:Y:S02]  /*01d0*/  UIADD3 UR16, UR19, -0x1, URZ ;  /* 0xffffffff13107890 */ /* 0x000fe4000fffe03f */
[----:B------:R-:W-:Y:S02]  /*01e0*/  UISETP.EQ.AND UP0, UPT, UR19, URZ, UP0 ;  /* 0x0000003f1300728c */ /* 0x000fe40008702270 */
[----:B------:R-:W-:Y:S02]  /*01f0*/  UISETP.GE.U32.AND UP1, UPT, UR16, 0x2, UPT ;  /* 0x000000021000788c */ /* 0x000fe4000bf26070 */
[----:B------:R-:W-:Y:S01]  /*0200*/  USEL UR36, URZ, 0x1, !UP0 ;  /* 0x000000013f247887 */ /* 0x000fe2000c000000 */
[----:B0-----:R-:W-:-:S03]  /*0210*/  ISETP.NE.AND P0, PT, R6, RZ, PT ;  /* 0x000000ff0600720c */ /* 0x001fc60003f05270 */
[----:B------:R-:W-:-:S10]  /*0220*/  USEL UR36, UR36, 0x2, UP1 ;  /* 0x0000000224247887 */ /* 0x000fd40008800000 */
[----:B------:R-:W-:Y:S05]  /*0230*/  @P0 BRA `(.L_x_2) ;  /* 0x0000000000840947 */ /* 0x000fea0003800000 */
[----:B------:R-:W-:Y:S01]  /*0240*/  ELECT P0, URZ, PT ;  /* 0x00000000003f782f */ /* 0x000fe20003800000 */
[----:B------:R-:W-:-:S12]  /*0250*/  BSSY B0, `(.L_x_2) ;  /* 0x000001f000007945 */ /* 0x000fd80003800000 */
[----:B------:R-:W-:Y:S05]  /*0260*/  @!P0 BRA `(.L_x_3) ;  /* 0x0000000000748947 */ /* 0x000fea0003800000 */
[----:B------:R-:W0:Y:S01]  /*0270*/  S2UR UR7, SR_CgaCtaId ;  /* 0x00000000000779c3 */ /* 0x000e220000008800 */
[----:B------:R-:W-:Y:S01]  /*0280*/  UMOV UR4, 0x400 ;  /* 0x0000040000047882 */ /* 0x000fe20000000000 */
[----:B------:R-:W-:Y:S01]  /*0290*/  UMOV UR5, 0x1 ;  /* 0x0000000100057882 */ /* 0x000fe20000000000 */
[----:B------:R-:W-:Y:S02]  /*02a0*/  UMOV UR8, 0x2 ;  /* 0x0000000200087882 */ /* 0x000fe40000000000 */
[----:B------:R-:W-:-:S04]  /*02b0*/  UIADD3 UR8, -UR8, 0x100000, URZ ;  /* 0x0010000008087890 */ /* 0x000fc8000fffe13f */
[----:B------:R-:W-:Y:S02]  /*02c0*/  USHF.L.U32 UR9, UR8, 0xb, URZ ;  /* 0x0000000b08097899 */ /* 0x000fe4000800063f */
[----:B------:R-:W-:Y:S02]  /*02d0*/  USHF.L.U32 UR8, UR8, 0x1, URZ ;  /* 0x0000000108087899 */ /* 0x000fe4000800063f */
[----:B0-----:R-:W-:Y:S02]  /*02e0*/  ULEA UR7, UR7, UR4, 0x18 ;  /* 0x0000000407077291 */ /* 0x001fe4000f8ec03f */
[----:B------:R-:W-:-:S04]  /*02f0*/  UIADD3 UR4, -UR5, 0x100000, URZ ;  /* 0x0010000005047890 */ /* 0x000fc8000fffe13f */
[----:B------:R-:W-:Y:S02]  /*0300*/  USHF.L.U32 UR5, UR4, 0xb, URZ ;  /* 0x0000000b04057899 */ /* 0x000fe4000800063f */
[----:B------:R-:W-:Y:S01]  /*0310*/  USHF.L.U32 UR4, UR4, 0x1, URZ ;  /* 0x0000000104047899 */ /* 0x000fe2000800063f */
[----:B------:R-:W0:Y:S11]  /*0320*/  FENCE.VIEW.ASYNC.S ;  /* 0x00000000000073c6 */ /* 0x000e360000000000 */
[----:B0-----:R0:W1:Y:S01]  /*0330*/  SYNCS.EXCH.64 URZ, [UR7], UR4 ;  /* 0x00000004073f75b2 */ /* 0x0010620008000100 */
[----:B------:R0:W2:Y:S01]  /*0340*/  SYNCS.EXCH.64 URZ, [UR7+0x40], UR8 ;  /* 0x00004008073f75b2 */ /* 0x0000a20008000100 */
[----:B------:R0:W3:Y:S01]  /*0350*/  SYNCS.EXCH.64 URZ, [UR7+0x8], UR4 ;  /* 0x00000804073f75b2 */ /* 0x0000e20008000100 */
[----:B------:R0:W4:Y:S01]  /*0360*/  SYNCS.EXCH.64 URZ, [UR7+0x48], UR8 ;  /* 0x00004808073f75b2 */ /* 0x0001220008000100 */
[----:B------:R0:W0:Y:S01]  /*0370*/  SYNCS.EXCH.64 URZ, [UR7+0x10], UR4 ;  /* 0x00001004073f75b2 */ /* 0x0000220008000100 */
        /* <DEDUP_REMOVED lines=11> */
[----:B------:R-:W-:Y:S01]  /*0430*/  NOP ;  /* 0x0000000000007918 */ /* 0x000fe20000000000 */
.L_x_3:
[----:B0-----:R-:W-:Y:S05]  /*0440*/  BSYNC B0 ;  /* 0x0000000000007941 */ /* 0x001fea0003800000 */
.L_x_2:
[----:B------:R-:W0:Y:S01]  /*0450*/  S2UR UR11, SR_CTAID.X ;  /* 0x00000000000b79c3 */ /* 0x000e220000002500 */
[----:B------:R-:W-:Y:S01]  /*0460*/  SHF.R.S32.HI R2, RZ, 0x1f, R3 ;  /* 0x0000001fff027819 */ /* 0x000fe20000011403 */
[----:B------:R-:W5:Y:S01]  /*0470*/  SHFL.IDX PT, R7, R0, RZ, 0x1f ;  /* 0x00001fff00077589 */ /* 0x000f6200000e0000 */
[----:B------:R-:W-:Y:S02]  /*0480*/  ELECT P0, URZ, PT ;  /* 0x00000000003f782f */ /* 0x000fe40003800000 */
[----:B------:R-:W-:Y:S01]  /*0490*/  SHF.R.S32.HI R11, RZ, 0x1f, R6 ;  /* 0x0000001fff0b7819 */ /* 0x000fe20000011406 */
[----:B------:R-:W-:Y:S01]  /*04a0*/  ULDC UR4, c[0x0][0x150] ;  /* 0x0000540000047ab9 */ /* 0x000fe20000000800 */
[----:B------:R-:W-:Y:S01]  /*04b0*/  LEA.HI R2, R2, R3, RZ, 0x7 ;  /* 0x0000000302027211 */ /* 0x000fe200078f38ff */
[----:B------:R-:W1:Y:S01]  /*04c0*/  SHFL.IDX PT, R8, R0, RZ, 0x1f ;  /* 0x00001fff00087589 */ /* 0x000e6200000e0000 */
[----:B------:R-:W2:Y:S01]  /*04d0*/  S2UR UR9, SR_CTAID.Y ;  /* 0x00000000000979c3 */ /* 0x000ea20000002600 */
[----:B------:R-:W-:-:S02]  /*04e0*/  ELECT P1, URZ, PT ;  /* 0x00000000003f782f */ /* 0x000fc40003820000 */
[----:B------:R-:W-:Y:S01]  /*04f0*/  LOP3.LUT R2, R2, 0xffffff80, RZ, 0xc0, !PT ;  /* 0xffffff8002027812 */ /* 0x000fe200078ec0ff */
[----:B------:R-:W-:Y:S01]  /*0500*/  ULDC UR7, c[0x0][0x144] ;  /* 0x0000510000077ab9 */ /* 0x000fe20000000800 */
[----:B------:R-:W-:Y:S01]  /*0510*/  LEA.HI R11, R11, R6, RZ, 0x2 ;  /* 0x000000060b0b7211 */ /* 0x000fe200078f10ff */
[----:B------:R-:W3:Y:S01]  /*0520*/  SHFL.IDX PT, R5, R5, RZ, 0x1f ;  /* 0x00001fff05057589 */ /* 0x000ee200000e0000 */
[----:B------:R-:W-:Y:S01]  /*0530*/  UMOV UR13, 0x80 ;  /* 0x00000080000d7882 */ /* 0x000fe20000000000 */
[----:B------:R-:W-:Y:S01]  /*0540*/  IMAD.IADD R4, R3, 0x1, -R2 ;  /* 0x0000000103047824 */ /* 0x000fe200078e0a02 */
[----:B------:R-:W-:Y:S01]  /*0550*/  LOP3.LUT R11, R11, 0x3ffffffc, RZ, 0xc0, !PT ;  /* 0x3ffffffc0b0b7812 */ /* 0x000fe200078ec0ff */
[----:B------:R-:W-:Y:S01]  /*0560*/  NOP ;  /* 0x0000000000007918 */ /* 0x000fe20000000000 */
[----:B------:R-:W-:Y:S01]  /*0570*/  NOP ;  /* 0x0000000000007918 */ /* 0x000fe20000000000 */
[----:B------:R-:W-:Y:S01]  /*0580*/  ULDC UR18, c[0x0][0x148] ;  /* 0x0000520000127ab9 */ /* 0x000fe20000000800 */
[----:B------:R-:W-:Y:S01]  /*0590*/  SHF.R.S32.HI R9, RZ, 0x1f, R4 ;  /* 0x0000001fff097819 */ /* 0x000fe20000011404 */
[----:B------:R-:W-:Y:S01]  /*05a0*/  IMAD.IADD R11, R6, 0x1, -R11 ;  /* 0x00000001060b7824 */ /* 0x000fe200078e0a0b */
[----:B------:R-:W-:Y:S01]  /*05b0*/  ISETP.NE.AND P2, PT, RZ, UR19, PT ;  /* 0x00000013ff007c0c */ /* 0x000fe2000bf45270 */
[----:B------:R-:W-:Y:S01]  /*05c0*/  IMAD.MOV.U32 R18, RZ, RZ, 0x1 ;  /* 0x00000001ff127424 */ /* 0x000fe200078e00ff */
[----:B0-----:R-:W-:-:S02]  /*05d0*/  I2FP.F32.U32 R10, UR11 ;  /* 0x0000000b000a7c45 */ /* 0x001fc40008201000 */
[----:B------:R-:W-:Y:S02]  /*05e0*/  LEA.HI R2, R9, R4, RZ, 0x3 ;  /* 0x0000000409027211 */ /* 0x000fe400078f18ff */
[----:B-----5:R-:W-:Y:S01]  /*05f0*/  ISETP.NE.OR P0, PT, R7, RZ, !P0 ;  /* 0x000000ff0700720c */ /* 0x020fe20004705670 */
[----:B------:R-:W-:Y:S01]  /*0600*/  FMUL R10, R10, UR4 ;  /* 0x000000040a0a7c20 */ /* 0x000fe20008400000 */
[--C-:B------:R-:W-:Y:S01]  /*0610*/  SHF.R.S32.HI R7, RZ, 0x3, R2.reuse ;  /* 0x00000003ff077819 */ /* 0x100fe20000011402 */
[----:B------:R-:W-:Y:S01]  /*0620*/  ULDC UR4, c[0x0][0x154] ;  /* 0x0000550000047ab9 */ /* 0x000fe20000000800 */
[----:B------:R-:W-:Y:S02]  /*0630*/  SHF.R.S32.HI R2, RZ, 0x1f, R2 ;  /* 0x0000001fff027819 */ /* 0x000fe40000011402 */
[----:B-1----:R-:W-:Y:S01]  /*0640*/  ISETP.NE.OR P1, PT, R8, RZ, !P1 ;  /* 0x000000ff0800720c */ /* 0x002fe20004f25670 */
[----:B------:R-:W0:Y:S01]  /*0650*/  F2I.U32.TRUNC.NTZ R10, R10 ;  /* 0x0000000a000a7305 */ /* 0x000e22000020f000 */
[----:B------:R-:W-:-:S02]  /*0660*/  LEA.HI R2, R2, R7, RZ, 0x2 ;  /* 0x0000000702027211 */ /* 0x000fc400078f10ff */
[----:B--2---:R-:W-:Y:S02]  /*0670*/  I2FP.F32.U32 R0, UR9 ;  /* 0x0000000900007c45 */ /* 0x004fe40008201000 */
[----:B------:R-:W-:Y:S01]  /*0680*/  LOP3.LUT R2, R2, 0xfffffffc, RZ, 0xc0, !PT ;  /* 0xfffffffc02027812 */ /* 0x000fe200078ec0ff */
[----:B------:R-:W-:Y:S02]  /*0690*/  VOTEU.ALL UP0, P0 ;  /* 0x00000000003f7886 */ /* 0x000fe40000000000 */
[----:B------:R-:W-:Y:S02]  /*06a0*/  FMUL R6, R0, UR4 ;  /* 0x0000000400067c20 */ /* 0x000fe40008400000 */
[----:B------:R-:W-:Y:S01]  /*06b0*/  IMAD.IADD R2, R7, 0x1, -R2 ;  /* 0x0000000107027824 */ /* 0x000fe200078e0a02 */
[----:B------:R-:W1:Y:S01]  /*06c0*/  @!UP0 S2UR UR12, SR_CgaCtaId ;  /* 0x00000000000c89c3 */ /* 0x000e620000008800 */
[----:B------:R-:W-:Y:S01]  /*06d0*/  VOTEU.ALL UP1, P1 ;  /* 0x00000000003f7886 */ /* 0x000fe20000820000 */
[----:B------:R-:W-:Y:S01]  /*06e0*/  @!UP0 UMOV UR8, 0x400 ;  /* 0x0000040000088882 */ /* 0x000fe20000000000 */
[----:B------:R-:W-:Y:S01]  /*06f0*/  IMAD R2, R11, 0x4, R2 ;  /* 0x000000040b027824 */ /* 0x000fe200078e0202 */
[----:B0-----:R-:W-:Y:S01]  /*0700*/  R2UR UR4, R10 ;  /* 0x000000000a0472ca */ /* 0x001fe200000e0000 */
[----:B------:R-:W0:Y:S01]  /*0710*/  F2I.U32.TRUNC.NTZ R6, R6 ;  /* 0x0000000600067305 */ /* 0x000e22000020f000 */
[----:B------:R-:W-:Y:S01]  /*0720*/  @!UP1 UMOV UR14, 0x400 ;  /* 0x00000400000e9882 */ /* 0x000fe20000000000 */
[C---:B------:R-:W-:Y:S01]  /*0730*/  IMAD.SHL.U32 R19, R2.reuse, 0x4, RZ ;  /* 0x0000000402137824 */ /* 0x040fe200078e00ff */
[----:B------:R-:W-:Y:S01]  /*0740*/  LEA.HI R0, R2, R2, RZ, 0x1 ;  /* 0x0000000202007211 */ /* 0x000fe200078f08ff */
[----:B------:R-:W2:Y:S01]  /*0750*/  @!UP1 S2UR UR15, SR_CgaCtaId ;  /* 0x00000000000f99c3 */ /* 0x000ea20000008800 */
[----:B------:R-:W-:Y:S01]  /*0760*/  VOTEU.ALL UP2, P1 ;  /* 0x00000000003f7886 */ /* 0x000fe20000840000 */
[----:B------:R-:W-:Y:S01]  /*0770*/  VOTEU.ALL UP3, P1 ;  /* 0x00000000003f7886 */ /* 0x000fe20000860000 */
[----:B------:R-:W-:Y:S01]  /*0780*/  LOP3.LUT R7, R0, 0xfffffffe, RZ, 0xc0, !PT ;  /* 0xfffffffe00077812 */ /* 0x000fe200078ec0ff */
[----:B------:R-:W-:Y:S01]  /*0790*/  VOTEU.ALL UP4, P1 ;  /* 0x00000000003f7886 */ /* 0x000fe20000880000 */
[----:B------:R-:W-:Y:S01]  /*07a0*/  LOP3.LUT R19, R2, 0xc, R19, 0x78, !PT ;  /* 0x0000000c02137812 */ /* 0x000fe200078e7813 */
[----:B------:R-:W-:-:S02]  /*07b0*/  VOTEU.ALL UP5, P1 ;  /* 0x00000000003f7886 */ /* 0x000fc400008a0000 */
[----:B------:R-:W-:Y:S01]  /*07c0*/  IMAD.IADD R7, R2, 0x1, -R7 ;  /* 0x0000000102077824 */ /* 0x000fe200078e0a07 */
[----:B------:R-:W-:Y:S01]  /*07d0*/  UIADD3 UR4, -UR4, URZ, URZ ;  /* 0x0000003f04047290 */ /* 0x000fe2000fffe13f */
[----:B------:R-:W5:Y:S01]  /*07e0*/  LDC R2, c[0x0][0x140] ;  /* 0x00005000ff027b82 */ /* 0x000f620000000800 */
[----:B0-----:R-:W-:Y:S02]  /*07f0*/  R2UR UR10, R6 ;  /* 0x00000000060a72ca */ /* 0x001fe400000e0000 */
[----:B------:R-:W-:Y:S02]  /*0800*/  UIMAD UR7, UR7, UR4, UR11 ;  /* 0x00000004070772a4 */ /* 0x000fe4000f8e020b */
[----:B-1----:R-:W-:Y:S01]  /*0810*/  @!UP0 ULEA UR8, UR12, UR8, 0x18 ;  /* 0x000000080c088291 */ /* 0x002fe2000f8ec03f */
[----:B------:R-:W-:Y:S01]  /*0820*/  UMOV UR4, 0x20 ;  /* 0x0000002000047882 */ /* 0x000fe20000000000 */
[----:B------:R-:W-:-:S04]  /*0830*/  @!UP1 UIADD3 UR12, -UR13, 0x100000, URZ ;  /* 0x001000000d0c9890 */ /* 0x000fc8000fffe13f */
[----:B------:R-:W-:Y:S02]  /*0840*/  @!UP1 USHF.L.U32 UR13, UR12, 0xb, URZ ;  /* 0x0000000b0c0d9899 */ /* 0x000fe4000800063f */
[----:B------:R-:W-:Y:S01]  /*0850*/  @!UP1 USHF.L.U32 UR12, UR12, 0x1, URZ ;  /* 0x000000010c0c9899 */ /* 0x000fe2000800063f */
[----:B------:R-:W-:Y:S01]  /*0860*/  ISETP.NE.AND P3, PT, R7, UR7, PT ;  /* 0x0000000707007c0c */ /* 0x000fe2000bf65270 */
[----:B------:R-:W-:-:S04]  /*0870*/  @!UP0 UIADD3 UR4, -UR4, 0x100000, URZ ;  /* 0x0010000004048890 */ /* 0x000fc8000fffe13f */
[----:B------:R-:W-:Y:S02]  /*0880*/  @!UP0 USHF.L.U32 UR5, UR4, 0xb, URZ ;  /* 0x0000000b04058899 */ /* 0x000fe4000800063f */
[----:B------:R-:W-:Y:S01]  /*0890*/  @!UP0 USHF.L.U32 UR4, UR4, 0x1, URZ ;  /* 0x0000000104048899 */ /* 0x000fe2000800063f */
[----:B------:R-:W-:Y:S01]  /*08a0*/  VOTEU.ALL UP0, P0 ;  /* 0x00000000003f7886 */ /* 0x000fe20000000000 */
[----:B--2---:R-:W-:Y:S01]  /*08b0*/  @!UP1 ULEA UR14, UR15, UR14, 0x18 ;  /* 0x0000000e0f0e9291 */ /* 0x004fe2000f8ec03f */
[----:B------:R-:W-:Y:S01]  /*08c0*/  VOTEU.ALL UP1, P0 ;  /* 0x00000000003f7886 */ /* 0x000fe20000020000 */
[----:B------:R-:W-:Y:S01]  /*08d0*/  UIADD3 UR10, -UR10, URZ, URZ ;  /* 0x0000003f0a0a7290 */ /* 0x000fe2000fffe13f */
[----:B------:R-:W-:Y:S01]  /*08e0*/  LOP3.LUT P0, RZ, R4, 0x7, RZ, 0xc0, !PT ;  /* 0x0000000704ff7812 */ /* 0x000fe2000780c0ff */
[----:B------:R-:W0:Y:S06]  /*08f0*/  FENCE.VIEW.ASYNC.S ;  /* 0x00000000000073c6 */ /* 0x000e2c0000000000 */
[----:B0-----:R-:W0:Y:S01]  /*0900*/  @!UP0 SYNCS.EXCH.64 URZ, [UR8+0xb0], UR4 ;  /* 0x0000b004083f85b2 */ /* 0x001e220008000100 */
[----:B------:R-:W-:-:S02]  /*0910*/  @P3 LEA.HI R0, R19, R19, RZ, 0x1 ;  /* 0x0000001313003211 */ /* 0x000fc400078f08ff */
[----:B-----5:R-:W-:Y:S02]  /*0920*/  ISETP.EQ.U32.AND P1, PT, R2, 0x1, PT ;  /* 0x000000010200780c */ /* 0x020fe40003f22070 */
[----:B------:R-:W-:Y:S02]  /*0930*/  @P3 SHF.R.S32.HI R0, RZ, 0x1, R0 ;  /* 0x00000001ff003819 */ /* 0x000fe40000011400 */
[----:B------:R-:W-:Y:S01]  /*0940*/  ISETP.LT.U32.AND P0, PT, R19, 0x2, !P0 ;  /* 0x000000021300780c */ /* 0x000fe20004701070 */
[----:B------:R1:W2:Y:S01]  /*0950*/  @!UP1 SYNCS.EXCH.64 URZ, [UR8+0xb8], UR4 ;  /* 0x0000b804083f95b2 */ /* 0x0002a20008000100 */
[----:B------:R-:W-:Y:S01]  /*0960*/  NOP ;  /* 0x0000000000007918 */ /* 0x000fe20000000000 */
[----:B-1----:R-:W-:Y:S01]  /*0970*/  UIMAD UR4, UR18, UR10, UR9 ;  /* 0x0000000a120472a4 */ /* 0x002fe2000f8e0209 */
[----:B---3--:R-:W-:Y:S02]  /*0980*/  R2UR UR8, R5 ;  /* 0x00000000050872ca */ /* 0x008fe400000e0000 */
[----:B------:R-:W-:Y:S01]  /*0990*/  SEL R5, RZ, 0x1, !P0 ;  /* 0x00000001ff057807 */ /* 0x000fe20004000000 */
[----:B------:R1:W3:Y:S02]  /*09a0*/  @!UP2 SYNCS.EXCH.64 URZ, [UR14+0x90], UR12 ;  /* 0x0000900c0e3fa5b2 */ /* 0x0002e40008000100 */
[----:B------:R-:W-:-:S04]  /*09b0*/  @P3 ISETP.NE.AND P4, PT, R0, UR4, PT ;  /* 0x0000000400003c0c */ /* 0x000fc8000bf85270 */
[----:B------:R-:W-:-:S04]  /*09c0*/  @P3 SEL R18, RZ, 0x1, P4 ;  /* 0x00000001ff123807 */ /* 0x000fc80002000000 */
[----:B------:R-:W-:Y:S01]  /*09d0*/  LOP3.LUT R18, R18, R5, RZ, 0xc0, !PT ;  /* 0x0000000512127212 */ /* 0x000fe200078ec0ff */
[----:B------:R1:W0:Y:S01]  /*09e0*/  @!UP3 SYNCS.EXCH.64 URZ, [UR14+0x98], UR12 ;  /* 0x0000980c0e3fb5b2 */ /* 0x0002220008000100 */
[----:B------:R1:W0:Y:S01]  /*09f0*/  @!UP4 SYNCS.EXCH.64 URZ, [UR14+0xa0], UR12 ;  /* 0x0000a00c0e3fc5b2 */ /* 0x0002220008000100 */
[----:B------:R1:W0:Y:S01]  /*0a00*/  @!UP5 SYNCS.EXCH.64 URZ, [UR14+0xa8], UR12 ;  /* 0x0000a80c0e3fd5b2 */ /* 0x0002220008000100 */
[----:B------:R-:W-:Y:S01]  /*0a10*/  NOP ;  /* 0x0000000000007918 */ /* 0x000fe20000000000 */
[----:B-1----:R-:W-:Y:S05]  /*0a20*/  @!P1 BRA `(.L_x_4) ;  /* 0x0000000000089947 */ /* 0x002fea0003800000 */
[----:B0-234-:R-:W-:Y:S01]  /*0a30*/  UCGABAR_ARV ;  /* 0x00000000000079c7 */ /* 0x01dfe20008000000 */
[----:B------:R-:W-:Y:S05]  /*0a40*/  BRA `(.L_x_5) ;  /* 0x0000000000047947 */ /* 0x000fea0003800000 */
.L_x_4:
[----:B0-234-:R-:W-:Y:S01]  /*0a50*/  NOP ;  /* 0x0000000000007918 */ /* 0x01dfe20000000000 */
.L_x_5:
[----:B------:R-:W-:Y:S01]  /*0a60*/  ULDC.64 UR4, c[0x0][0x598] ;  /* 0x0001660000047ab9 */ /* 0x000fe20000000a00 */
[----:B------:R-:W-:Y:S01]  /*0a70*/  ULDC.64 UR54, c[0x0][0x208] ;  /* 0x0000820000367ab9 */ /* 0x000fe20000000a00 */
[----:B------:R-:W-:-:S04]  /*0a80*/  ISETP.NE.U32.AND P0, PT, RZ, UR4, PT ;  /* 0x00000004ff007c0c */ /* 0x000fc8000bf05070 */
[----:B------:R-:W-:-:S13]  /*0a90*/  ISETP.NE.AND.EX P0, PT, RZ, UR5, PT, P0 ;  /* 0x00000005ff007c0c */ /* 0x000fda000bf05300 */
[----:B------:R-:W-:Y:S05]  /*0aa0*/  @!P0 BRA `(.L_x_6) ;  /* 0x00000000001c8947 */ /* 0x000fea0003800000 */
[----:B------:R-:W0:Y:S02]  /*0ab0*/  LDC.64 R6, c[0x0][0x598] ;  /* 0x00016600ff067b82 */ /* 0x000e240000000a00 */
[----:B0-----:R-:W2:Y:S02]  /*0ac0*/  LDG.E.64 R6, desc[UR54][R6.64] ;  /* 0x0000003606067981 */ /* 0x001ea4000c1e1b00 */
[----:B--2---:R-:W-:-:S04]  /*0ad0*/  ISETP.NE.U32.AND P0, PT, R6, RZ, PT ;  /* 0x000000ff0600720c */ /* 0x004fc80003f05070 */
[----:B------:R-:W-:-:S13]  /*0ae0*/  ISETP.NE.AND.EX P0, PT, R7, RZ, PT, P0 ;  /* 0x000000ff0700720c */ /* 0x000fda0003f05300 */
[----:B------:R-:W-:Y:S05]  /*0af0*/  @!P0 BRA `(.L_x_6) ;  /* 0x0000000000088947 */ /* 0x000fea0003800000 */
[----:B------:R0:W5:Y:S01]  /*0b00*/  LD.E R2, desc[UR54][R6.64] ;  /* 0x0000003606027980 */ /* 0x000162000c101900 */
[----:B------:R-:W-:Y:S05]  /*0b10*/  BRA `(.L_x_7) ;  /* 0x0000000000247947 */ /* 0x000fea0003800000 */
.L_x_6:
[----:B------:R-:W-:Y:S02]  /*0b20*/  ULDC.64 UR4, c[0x0][0x588] ;  /* 0x0001620000047ab9 */ /* 0x000fe40000000a00 */
[----:B------:R-:W-:-:S04]  /*0b30*/  ISETP.NE.U32.AND P0, PT, RZ, UR4, PT ;  /* 0x00000004ff007c0c */ /* 0x000fc8000bf05070 */
[----:B------:R-:W-:-:S13]  /*0b40*/  ISETP.NE.AND.EX P0, PT, RZ, UR5, PT, P0 ;  /* 0x00000005ff007c0c */ /* 0x000fda000bf05300 */
[----:B------:R-:W-:Y:S05]  /*0b50*/  @!P0 BRA `(.L_x_8) ;  /* 0x00000000000c8947 */ /* 0x000fea0003800000 */
[----:B------:R-:W0:Y:S02]  /*0b60*/  LDC.64 R6, c[0x0][0x588] ;  /* 0x00016200ff067b82 */ /* 0x000e240000000a00 */
[----:B0-----:R1:W5:Y:S01]  /*0b70*/  LDG.E R2, desc[UR54][R6.64] ;  /* 0x0000003606027981 */ /* 0x001362000c1e1900 */
[----:B------:R-:W-:Y:S05]  /*0b80*/  BRA `(.L_x_7) ;  /* 0x0000000000087947 */ /* 0x000fea0003800000 */
.L_x_8:
[----:B------:R-:W-:Y:S02]  /*0b90*/  ULDC UR4, c[0x0][0x580] ;  /* 0x0001600000047ab9 */ /* 0x000fe40000000800 */
[----:B------:R-:W-:-:S07]  /*0ba0*/  IMAD.U32 R2, RZ, RZ, UR4 ;  /* 0x00000004ff027e24 */ /* 0x000fce000f8e00ff */
.L_x_7:
[----:B------:R-:W-:Y:S02]  /*0bb0*/  ULDC.64 UR4, c[0x0][0x5a0] ;  /* 0x0001680000047ab9 */ /* 0x000fe40000000a00 */
[----:B------:R-:W-:-:S04]  /*0bc0*/  ISETP.NE.U32.AND P0, PT, RZ, UR4, PT ;  /* 0x00000004ff007c0c */ /* 0x000fc8000bf05070 */
[----:B------:R-:W-:-:S13]  /*0bd0*/  ISETP.NE.AND.EX P0, PT, RZ, UR5, PT, P0 ;  /* 0x00000005ff007c0c */ /* 0x000fda000bf05300 */
[----:B------:R-:W-:Y:S05]  /*0be0*/  @!P0 BRA `(.L_x_9) ;  /* 0x00000000001c8947 */ /* 0x000fea0003800000 */
[----:B01----:R-:W0:Y:S02]  /*0bf0*/  LDC.64 R6, c[0x0][0x5a0] ;  /* 0x00016800ff067b82 */ /* 0x003e240000000a00 */
[----:B0-----:R-:W2:Y:S02]  /*0c00*/  LDG.E.64 R6, desc[UR54][R6.64] ;  /* 0x0000003606067981 */ /* 0x001ea4000c1e1b00 */
[----:B--2---:R-:W-:-:S04]  /*0c10*/  ISETP.NE.U32.AND P0, PT, R6, RZ, PT ;  /* 0x000000ff0600720c */ /* 0x004fc80003f05070 */
[----:B------:R-:W-:-:S13]  /*0c20*/  ISETP.NE.AND.EX P0, PT, R7, RZ, PT, P0 ;  /* 0x000000ff0700720c */ /* 0x000fda0003f05300 */
[----:B------:R-:W-:Y:S05]  /*0c30*/  @!P0 BRA `(.L_x_9) ;  /* 0x0000000000088947 */ /* 0x000fea0003800000 */
[----:B------:R0:W5:Y:S01]  /*0c40*/  LD.E R16, desc[UR54][R6.64] ;  /* 0x0000003606107980 */ /* 0x000162000c101900 */
[----:B------:R-:W-:Y:S05]  /*0c50*/  BRA `(.L_x_10) ;  /* 0x0000000000247947 */ /* 0x000fea0003800000 */
.L_x_9:
[----:B------:R-:W-:Y:S02]  /*0c60*/  ULDC.64 UR4, c[0x0][0x590] ;  /* 0x0001640000047ab9 */ /* 0x000fe40000000a00 */
[----:B------:R-:W-:-:S04]  /*0c70*/  ISETP.NE.U32.AND P0, PT, RZ, UR4, PT ;  /* 0x00000004ff007c0c */ /* 0x000fc8000bf05070 */
[----:B------:R-:W-:-:S13]  /*0c80*/  ISETP.NE.AND.EX P0, PT, RZ, UR5, PT, P0 ;  /* 0x00000005ff007c0c */ /* 0x000fda000bf05300 */
[----:B------:R-:W-:Y:S05]  /*0c90*/  @!P0 BRA `(.L_x_11) ;  /* 0x00000000000c8947 */ /* 0x000fea0003800000 */
[----:B------:R-:W2:Y:S02]  /*0ca0*/  LDC.64 R16, c[0x0][0x590] ;  /* 0x00016400ff107b82 */ /* 0x000ea40000000a00 */
[----:B--2---:R2:W5:Y:S01]  /*0cb0*/  LDG.E R16, desc[UR54][R16.64] ;  /* 0x0000003610107981 */ /* 0x004562000c1e1900 */
[----:B------:R-:W-:Y:S05]  /*0cc0*/  BRA `(.L_x_10) ;  /* 0x0000000000087947 */ /* 0x000fea0003800000 */
.L_x_11:
[----:B------:R-:W-:Y:S02]  /*0cd0*/  ULDC UR4, c[0x0][0x584] ;  /* 0x0001610000047ab9 */ /* 0x000fe40000000800 */
[----:B------:R-:W-:-:S07]  /*0ce0*/  IMAD.U32 R16, RZ, RZ, UR4 ;  /* 0x00000004ff107e24 */ /* 0x000fce000f8e00ff */
.L_x_10:
[----:B------:R-:W-:Y:S01]  /*0cf0*/  ULDC UR4, c[0x0][0x65c] ;  /* 0x0001970000047ab9 */ /* 0x000fe20000000800 */
[----:B01----:R-:W0:Y:S01]  /*0d00*/  LDC.64 R6, c[0x0][0x650] ;  /* 0x00019400ff067b82 */ /* 0x003e220000000a00 */
[----:B------:R-:W-:Y:S01]  /*0d10*/  UISETP.NE.AND UP2, UPT, UR4, 0x1, UPT ;  /* 0x000000010400788c */ /* 0x000fe2000bf45270 */
[----:B------:R-:W-:Y:S01]  /*0d20*/  IMAD.MOV.U32 R5, RZ, RZ, -0x1 ;  /* 0xffffffffff057424 */ /* 0x000fe200078e00ff */
[----:B------:R-:W-:Y:S01]  /*0d30*/  UISETP.NE.AND UP0, UPT, UR19, 0x2, UPT ;  /* 0x000000021300788c */ /* 0x000fe2000bf05270 */
[----:B--2---:R-:W-:Y:S01]  /*0d40*/  IMAD.MOV.U32 R17, RZ, RZ, -0x1 ;  /* 0xffffffffff117424 */ /* 0x004fe200078e00ff */
[----:B------:R-:W-:-:S07]  /*0d50*/  UP2UR UR38, UPR, URZ, 0x4 ;  /* 0x000000043f267883 */ /* 0x000fce0008000000 */
[----:B------:R-:W-:Y:S01]  /*0d60*/  @UP2 ULDC UR14, c[0x0][0x10] ;  /* 0x00000400000e2ab9 */ /* 0x000fe20000000800 */
[----:B------:R-:W-:Y:S01]  /*0d70*/  @UP2 UMOV UR4, UR9 ;  /* 0x0000000900042c82 */ /* 0x000fe20008000000 */
[----:B------:R-:W-:Y:S01]  /*0d80*/  @UP2 UMOV UR5, URZ ;  /* 0x0000003f00052c82 */ /* 0x000fe20008000000 */
[----:B------:R-:W-:Y:S01]  /*0d90*/  @!UP2 ULDC UR17, c[0x0][0xc] ;  /* 0x000003000011aab9 */ /* 0x000fe20000000800 */
[----:B------:R-:W-:Y:S01]  /*0da0*/  @UP2 UIMAD.WIDE.U32 UR14, UR11, UR14, UR4 ;  /* 0x0000000e0b0e22a5 */ /* 0x000fe2000f8e0004 */
[----:B------:R-:W-:Y:S02]  /*0db0*/  ULDC UR12, c[0x0][0xc] ;  /* 0x00000300000c7ab9 */ /* 0x000fe40000000800 */
[----:B------:R-:W-:Y:S01]  /*0dc0*/  @UP2 UMOV UR4, URZ ;  /* 0x0000003f00042c82 */ /* 0x000fe20008000000 */
[----:B------:R-:W-:Y:S01]  /*0dd0*/  UMOV UR5, URZ ;  /* 0x0000003f00057c82 */ /* 0x000fe20008000000 */
[----:B------:R-:W-:Y:S01]  /*0de0*/  @UP2 UIADD3 UR15, UR15, UR4, URZ ;  /* 0x000000040f0f2290 */ /* 0x000fe2000fffe03f */
[----:B------:R-:W-:-:S02]  /*0df0*/  ULDC UR13, c[0x0][0x10] ;  /* 0x00000400000d7ab9 */ /* 0x000fc40000000800 */
[----:B------:R-:W-:Y:S01]  /*0e00*/  UMOV UR4, UR11 ;  /* 0x0000000b00047c82 */ /* 0x000fe20008000000 */
[----:B------:R-:W-:Y:S02]  /*0e10*/  UIMAD.WIDE.U32 UR12, UR12, UR13, URZ ;  /* 0x0000000d0c0c72a5 */ /* 0x000fe4000f8e003f */
[----:B------:R-:W-:Y:S01]  /*0e20*/  @!UP2 UIMAD.WIDE.U32 UR4, UR9, UR17, UR4 ;  /* 0x000000110904a2a5 */ /* 0x000fe2000f8e0004 */
[----:B------:R-:W-:Y:S02]  /*0e30*/  ULDC UR11, c[0x0][0x14] ;  /* 0x00000500000b7ab9 */ /* 0x000fe40000000800 */
[----:B------:R-:W-:Y:S02]  /*0e40*/  UIMAD.WIDE.U32 UR52, UR12, UR11, URZ ;  /* 0x0000000b0c3472a5 */ /* 0x000fe4000f8e003f */
[----:B------:R-:W-:Y:S02]  /*0e50*/  UIMAD UR37, UR13, UR11, URZ ;  /* 0x0000000b0d2572a4 */ /* 0x000fe4000f8e023f */
[----:B------:R-:W-:Y:S01]  /*0e60*/  @!UP2 UMOV UR14, UR4 ;  /* 0x00000004000eac82 */ /* 0x000fe20008000000 */
[----:B------:R-:W-:Y:S01]  /*0e70*/  @!UP2 UMOV UR15, UR5 ;  /* 0x00000005000fac82 */ /* 0x000fe20008000000 */
[----:B------:R-:W-:-:S02]  /*0e80*/  UIADD3 UR4, UP1, UR14, UR52, URZ ;  /* 0x000000340e047290 */ /* 0x000fc4000ff3e03f */
[----:B------:R-:W-:Y:S02]  /*0e90*/  UIADD3 UR37, UR53, UR37, URZ ;  /* 0x0000002535257290 */ /* 0x000fe4000fffe03f */
[----:B------:R-:W-:Y:S02]  /*0ea0*/  USEL UR4, UR4, UR14, !UP0 ;  /* 0x0000000e04047287 */ /* 0x000fe4000c000000 */
[----:B------:R-:W-:-:S04]  /*0eb0*/  UIADD3.X UR5, UR15, UR37, URZ, UP1, !UPT ;  /* 0x000000250f057290 */ /* 0x000fc80008ffe43f */
[----:B0-----:R-:W-:Y:S01]  /*0ec0*/  ISETP.LE.U32.AND P0, PT, R6, UR4, PT ;  /* 0x0000000406007c0c */ /* 0x001fe2000bf03070 */
[----:B------:R-:W-:Y:S01]  /*0ed0*/  USEL UR5, UR5, UR15, !UP0 ;  /* 0x0000000f05057287 */ /* 0x000fe2000c000000 */
[----:B------:R-:W-:Y:S02]  /*0ee0*/  IMAD.MOV.U32 R6, RZ, RZ, -0x1 ;  /* 0xffffffffff067424 */ /* 0x000fe400078e00ff */
[----:B------:R-:W-:-:S03]  /*0ef0*/  IMAD.U32 R23, RZ, RZ, UR4 ;  /* 0x00000004ff177e24 */ /* 0x000fc6000f8e00ff */
[----:B------:R0:W-:Y:S01]  /*0f00*/  STL [R1], R6 ;  /* 0x0000000601007387 */ /* 0x0001e20000100800 */
[----:B------:R-:W-:Y:S02]  /*0f10*/  IMAD.U32 R0, RZ, RZ, UR5 ;  /* 0x00000005ff007e24 */ /* 0x000fe4000f8e00ff */
[----:B------:R-:W-:Y:S01]  /*0f20*/  IMAD.U32 R22, RZ, RZ, UR5 ;  /* 0x00000005ff167e24 */ /* 0x000fe2000f8e00ff */
[----:B------:R0:W-:Y:S02]  /*0f30*/  STL [R1+0x4], R5 ;  /* 0x0000040501007387 */ /* 0x0001e40000100800 */
[----:B------:R-:W-:Y:S02]  /*0f40*/  ISETP.GE.U32.AND.EX P0, PT, R0, R7, PT, P0 ;  /* 0x000000070000720c */ /* 0x000fe40003f06100 */
[----:B------:R-:W-:-:S11]  /*0f50*/  PRMT R0, RZ, 0x7610, R0 ;  /* 0x00007610ff007816 */ /* 0x000fd60000000000 */
[----:B0-----:R-:W-:Y:S05]  /*0f60*/  @P0 BRA `(.L_x_12) ;  /* 0x0000000400580947 */ /* 0x001fea0003800000 */
[----:B------:R-:W-:Y:S01]  /*0f70*/  ULDC.64 UR20, c[0x0][0x628] ;  /* 0x00018a0000147ab9 */ /* 0x000fe20000000a00 */
[C---:B------:R-:W-:Y:S01]  /*0f80*/  R2UR UR22, R23.reuse ;  /* 0x00000000171672ca */ /* 0x040fe200000e0000 */
[----:B------:R-:W-:Y:S01]  /*0f90*/  ULDC UR19, c[0x0][0x630] ;  /* 0x00018c0000137ab9 */ /* 0x000fe20000000800 */
[----:B------:R-:W-:Y:S02]  /*0fa0*/  ISETP.NE.U32.AND P0, PT, RZ, UR20, PT ;  /* 0x00000014ff007c0c */ /* 0x000fe4000bf05070 */
[----:B------:R-:W-:Y:S02]  /*0fb0*/  R2UR UR4, R23 ;  /* 0x00000000170472ca */ /* 0x000fe400000e0000 */
[----:B------:R-:W-:Y:S02]  /*0fc0*/  ISETP.NE.AND.EX P0, PT, RZ, UR21, PT, P0 ;  /* 0x00000015ff007c0c */ /* 0x000fe4000bf05300 */
[----:B------:R-:W-:-:S11]  /*0fd0*/  R2UR UR5, R22 ;  /* 0x00000000160572ca */ /* 0x000fd600000e0000 */
[----:B------:R-:W-:Y:S05]  /*0fe0*/  @!P0 BRA `(.L_x_13) ;  /* 0x0000000000308947 */ /* 0x000fea0003800000 */
[----:B------:R-:W-:Y:S01]  /*0ff0*/  R2UR UR4, R23 ;  /* 0x00000000170472ca */ /* 0x000fe200000e0000 */
[----:B------:R-:W-:Y:S01]  /*1000*/  ULDC UR11, c[0x0][0x634] ;  /* 0x00018d00000b7ab9 */ /* 0x000fe20000000800 */
[----:B------:R-:W-:-:S11]  /*1010*/  R2UR UR17, R22 ;  /* 0x00000000161172ca */ /* 0x000fd600000e0000 */
[----:B------:R-:W-:-:S04]  /*1020*/  UIADD3 UR11, UP1, UR4, UR11, URZ ;  /* 0x0000000b040b7290 */ /* 0x000fc8000ff3e03f */
[----:B------:R-:W-:-:S04]  /*1030*/  UIADD3.X UR17, URZ, UR17, URZ, UP1, !UPT ;  /* 0x000000113f117290 */ /* 0x000fc80008ffe43f */
[----:B------:R-:W-:-:S04]  /*1040*/  UIMAD.WIDE.U32 UR4, UR17, UR20, URZ ;  /* 0x00000014110472a5 */ /* 0x000fc8000f8e003f */
[----:B------:R-:W-:Y:S02]  /*1050*/  UIMAD.WIDE.U32 UR12, UP1, UR11, UR21, UR4 ;  /* 0x000000150b0c72a5 */ /* 0x000fe4000f820004 */
[----:B------:R-:W-:Y:S02]  /*1060*/  UIMAD.WIDE.U32 UR4, UR11, UR20, URZ ;  /* 0x000000140b0472a5 */ /* 0x000fe4000f8e003f */
[----:B------:R-:W-:Y:S02]  /*1070*/  UIADD3.X UR15, URZ, URZ, URZ, UP1, !UPT ;  /* 0x0000003f3f0f7290 */ /* 0x000fe40008ffe43f */
[----:B------:R-:W-:Y:S01]  /*1080*/  UIADD3 URZ, UP1, UR5, UR12, URZ ;  /* 0x0000000c053f7290 */ /* 0x000fe2000ff3e03f */
[----:B------:R-:W-:-:S03]  /*1090*/  UMOV UR14, UR13 ;  /* 0x0000000d000e7c82 */ /* 0x000fc60008000000 */
[----:B------:R-:W-:-:S12]  /*10a0*/  UIMAD.WIDE.U32.X UR4, UR17, UR21, UR14, UP1 ;  /* 0x00000015110472a5 */ /* 0x000fd800088e040e */
.L_x_13:
[----:B------:R-:W-:Y:S01]  /*10b0*/  USHF.R.U64 UR4, UR4, UR19, UR5 ;  /* 0x0000001304047299 */ /* 0x000fe20008001205 */
[----:B------:R-:W-:Y:S01]  /*10c0*/  R2UR UR13, R22 ;  /* 0x00000000160d72ca */ /* 0x000fe200000e0000 */
[----:B------:R-:W-:Y:S02]  /*10d0*/  USHF.R.U32.HI UR5, URZ, UR19, UR5 ;  /* 0x000000133f057299 */ /* 0x000fe40008011605 */
[----:B------:R-:W-:Y:S01]  /*10e0*/  UIADD3 UR11, UP1, URZ, -UR4, URZ ;  /* 0x800000043f0b7290 */ /* 0x000fe2000ff3e03f */
[----:B------:R-:W-:Y:S01]  /*10f0*/  ULDC.64 UR14, c[0x0][0x620] ;  /* 0x00018800000e7ab9 */ /* 0x000fe20000000a00 */
[----:B------:R-:W-:Y:S02]  /*1100*/  UMOV UR12, UR22 ;  /* 0x00000016000c7c82 */ /* 0x000fe40008000000 */
[----:B------:R-:W-:Y:S02]  /*1110*/  UIADD3.X UR5, URZ, ~UR5, URZ, UP1, !UPT ;  /* 0x800000053f057290 */ /* 0x000fe40008ffe43f */
[----:B------:R-:W-:-:S02]  /*1120*/  UISETP.NE.AND UP2, UPT, UR38, URZ, UPT ;  /* 0x0000003f2600728c */ /* 0x000fc4000bf45270 */
[----:B------:R-:W-:Y:S02]  /*1130*/  UIMAD UR5, UR5, UR14, URZ ;  /* 0x0000000e050572a4 */ /* 0x000fe4000f8e023f */
[----:B------:R-:W-:Y:S02]  /*1140*/  UIMAD.WIDE.U32 UR12, UR11, UR14, UR12 ;  /* 0x0000000e0b0c72a5 */ /* 0x000fe4000f8e000c */
[----:B------:R-:W-:Y:S01]  /*1150*/  UIMAD UR11, UR11, UR15, UR5 ;  /* 0x0000000f0b0b72a4 */ /* 0x000fe2000f8e0205 */
[----:B------:R-:W-:Y:S02]  /*1160*/  ULDC UR14, c[0x0][0x618] ;  /* 0x00018600000e7ab9 */ /* 0x000fe40000000800 */
[----:B------:R-:W-:Y:S01]  /*1170*/  ULDC UR15, c[0x0][0x608] ;  /* 0x00018200000f7ab9 */ /* 0x000fe20000000800 */
[----:B------:R-:W-:Y:S02]  /*1180*/  UIADD3 UR11, UR13, UR11, URZ ;  /* 0x0000000b0d0b7290 */ /* 0x000fe4000fffe03f */
[----:B------:R-:W-:-:S02]  /*1190*/  @UP2 UIMAD UR7, UR18, UR10, UR9 ;  /* 0x0000000a120722a4 */ /* 0x000fc4000f8e0209 */
[----:B------:R-:W-:Y:S02]  /*11a0*/  USHF.R.U64 UR22, UR12, UR14, UR11 ;  /* 0x0000000e0c167299 */ /* 0x000fe4000800120b */
[----:B------:R-:W-:Y:S01]  /*11b0*/  USHF.R.U32.HI UR12, URZ, UR14, UR11 ;  /* 0x0000000e3f0c7299 */ /* 0x000fe2000801160b */
[----:B------:R-:W-:Y:S02]  /*11c0*/  ULDC UR23, c[0x0][0x658] ;  /* 0x0001960000177ab9 */ /* 0x000fe40000000800 */
[----:B------:R-:W-:Y:S01]  /*11d0*/  ULDC.64 UR10, c[0x0][0x640] ;  /* 0x00019000000a7ab9 */ /* 0x000fe20000000a00 */
[----:B------:R-:W-:Y:S01]  /*11e0*/  USHF.R.U64 UR27, UR22, UR15, UR12 ;  /* 0x0000000f161b7299 */ /* 0x000fe2000800120c */
[----:B------:R-:W-:Y:S01]  /*11f0*/  ISETP.NE.U32.AND P0, PT, RZ, UR10, PT ;  /* 0x0000000aff007c0c */ /* 0x000fe2000bf05070 */
[----:B------:R-:W-:Y:S01]  /*1200*/  USHF.R.U32.HI UR12, URZ, UR15, UR12 ;  /* 0x0000000f3f0c7299 */ /* 0x000fe2000801160c */
[----:B------:R-:W-:Y:S02]  /*1210*/  UMOV UR9, 0xffffffff ;  /* 0xffffffff00097882 */ /* 0x000fe40000000000 */
[----:B------:R-:W-:Y:S01]  /*1220*/  ISETP.NE.AND.EX P0, PT, RZ, UR11, PT, P0 ;  /* 0x0000000bff007c0c */ /* 0x000fe2000bf05300 */
[----:B------:R-:W-:-:S02]  /*1230*/  USHF.L.U32 UR9, UR9, UR23, URZ ;  /* 0x0000001709097299 */ /* 0x000fc4000800063f */
[----:B------:R-:W-:Y:S01]  /*1240*/  USHF.R.U64 UR28, UR27, UR23, UR12 ;  /* 0x000000171b1c7299 */ /* 0x000fe2000800120c */
[----:B------:R-:W-:Y:S01]  /*1250*/  ULDC UR5, c[0x0][0x600] ;  /* 0x0001800000057ab9 */ /* 0x000fe20000000800 */
[----:B------:R-:W-:Y:S02]  /*1260*/  ULOP3.LUT UR17, URZ, UR9, URZ, 0x33, !UPT ;  /* 0x000000093f117292 */ /* 0x000fe4000f8e333f */
[----:B------:R-:W-:Y:S02]  /*1270*/  UIADD3 UR21, UR5, -0x1, URZ ;  /* 0xffffffff05157890 */ /* 0x000fe4000fffe03f */
[----:B------:R-:W-:Y:S01]  /*1280*/  USHF.R.U32.HI UR12, URZ, UR23, UR12 ;  /* 0x000000173f0c7299 */ /* 0x000fe2000801160c */
[----:B------:R-:W-:Y:S01]  /*1290*/  ULDC UR24, c[0x0][0x648] ;  /* 0x0001920000187ab9 */ /* 0x000fe20000000800 */
[----:B------:R-:W-:Y:S01]  /*12a0*/  ULDC UR25, c[0x0][0x638] ;  /* 0x00018e0000197ab9 */ /* 0x000fe20000000800 */
[----:B------:R-:W-:Y:S01]  /*12b0*/  UMOV UR26, 0x1 ;  /* 0x00000001001a7882 */ /* 0x000fe20000000000 */
[----:B------:R-:W-:Y:S01]  /*12c0*/  UMOV UR9, UR28 ;  /* 0x0000001c00097c82 */ /* 0x000fe20008000000 */
[----:B------:R-:W-:Y:S07]  /*12d0*/  @!P0 BRA `(.L_x_14) ;  /* 0x0000000000308947 */ /* 0x000fee0003800000 */
[----:B------:R-:W-:Y:S02]  /*12e0*/  ULDC UR9, c[0x0][0x64c] ;  /* 0x0001930000097ab9 */ /* 0x000fe40000000800 */
        /* <DEDUP_REMOVED lines=8> */
[----:B------:R-:W-:-:S07]  /*1370*/  UIMAD.WIDE.U32.X UR10, UR20, UR11, UR18, UP1 ;  /* 0x0000000b140a72a5 */ /* 0x000fce00088e0412 */
[----:B------:R-:W-:Y:S01]  /*1380*/  UMOV UR9, UR10 ;  /* 0x0000000a00097c82 */ /* 0x000fe20008000000 */
[----:B------:R-:W-:-:S05]  /*1390*/  UMOV UR12, UR11 ;  /* 0x0000000b000c7c82 */ /* 0x000fca0008000000 */
.L_x_14:
[----:B------:R-:W-:Y:S01]  /*13a0*/  USHF.R.U64 UR10, UR9, UR24, UR12 ;  /* 0x00000018090a7299 */ /* 0x000fe2000800120c */
[----:B------:R-:W-:Y:S01]  /*13b0*/  IMAD.MOV.U32 R0, RZ, RZ, 0x1 ;  /* 0x00000001ff007424 */ /* 0x000fe200078e00ff */
[----:B------:R-:W-:Y:S01]  /*13c0*/  USHF.L.U32 UR9, UR26, UR23, URZ ;  /* 0x000000171a097299 */ /* 0x000fe2000800063f */
[----:B------:R-:W-:Y:S01]  /*13d0*/  IMAD.U32 R17, RZ, RZ, UR4 ;  /* 0x00000004ff117e24 */ /* 0x000fe2000f8e00ff */
[----:B------:R-:W-:Y:S02]  /*13e0*/  ULOP3.LUT UR17, UR27, UR17, URZ, 0xc0, !UPT ;  /* 0x000000111b117292 */ /* 0x000fe4000f8ec03f */
[----:B------:R-:W-:Y:S02]  /*13f0*/  UIADD3 UR11, -UR10, URZ, URZ ;  /* 0x0000003f0a0b7290 */ /* 0x000fe4000fffe13f */
[----:B------:R-:W-:Y:S02]  /*1400*/  UIMAD UR17, UR9, UR10, UR17 ;  /* 0x0000000a091172a4 */ /* 0x000fe4000f8e0211 */
[----:B------:R-:W-:-:S02]  /*1410*/  ULOP3.LUT UR21, UR22, UR21, URZ, 0xc0, !UPT ;  /* 0x0000001516157292 */ /* 0x000fc4000f8ec03f */
[----:B------:R-:W-:Y:S01]  /*1420*/  UIMAD UR9, UR11, UR25, UR28 ;  /* 0x000000190b0972a4 */ /* 0x000fe2000f8e021c */
[----:B------:R-:W-:Y:S01]  /*1430*/  ULDC UR10, c[0x0][0x610] ;  /* 0x00018400000a7ab9 */ /* 0x000fe20000000800 */
[----:B------:R-:W-:Y:S02]  /*1440*/  UISETP.NE.AND UP1, UPT, UR38, URZ, UPT ;  /* 0x0000003f2600728c */ /* 0x000fe4000bf25270 */
[----:B------:R-:W-:Y:S02]  /*1450*/  UIMAD UR7, UR17, UR10, UR7 ;  /* 0x0000000a110772a4 */ /* 0x000fe4000f8e0207 */
[----:B------:R-:W-:-:S04]  /*1460*/  UIMAD UR9, UR9, UR5, UR21 ;  /* 0x00000005090972a4 */ /* 0x000fc8000f8e0215 */
[----:B------:R-:W-:Y:S02]  /*1470*/  USEL UR5, UR9, UR7, !UP1 ;  /* 0x0000000709057287 */ /* 0x000fe4000c800000 */
[----:B------:R-:W-:-:S04]  /*1480*/  USEL UR7, UR7, UR9, !UP1 ;  /* 0x0000000907077287 */ /* 0x000fc8000c800000 */
[----:B------:R-:W-:Y:S02]  /*1490*/  IMAD.U32 R6, RZ, RZ, UR5 ;  /* 0x00000005ff067e24 */ /* 0x000fe4000f8e00ff */
[----:B------:R-:W-:-:S05]  /*14a0*/  IMAD.U32 R5, RZ, RZ, UR7 ;  /* 0x00000007ff057e24 */ /* 0x000fca000f8e00ff */
[----:B------:R0:W-:Y:S04]  /*14b0*/  STL [R1], R5 ;  /* 0x0000000501007387 */ /* 0x0001e80000100800 */
[----:B------:R0:W-:Y:S02]  /*14c0*/  STL [R1+0x4], R6 ;  /* 0x0000040601007387 */ /* 0x0001e40000100800 */
.L_x_12:
[----:B------:R-:W-:Y:S05]  /*14d0*/  @!P1 BRA `(.L_x_15) ;  /* 0x00000000000c9947 */ /* 0x000fea0003800000 */
[----:B------:R-:W-:Y:S01]  /*14e0*/  UCGABAR_WAIT ;  /* 0x0000000000007dc7 */ /* 0x000fe20008000000 */
[----:B------:R-:W-:Y:S01]  /*14f0*/  CCTL.IVALL ;  /* 0x00000000ff00798f */ /* 0x000fe20002000000 */
[----:B------:R-:W-:Y:S05]  /*1500*/  BRA `(.L_x_16) ;  /* 0x0000000000047947 */ /* 0x000fea0003800000 */
.L_x_15:
[----:B------:R-:W-:Y:S06]  /*1510*/  BAR.SYNC.DEFER_BLOCKING 0x0 ;  /* 0x0000000000007b1d */ /* 0x000fec0000010000 */
.L_x_16:
[----:B------:R-:W-:Y:S02]  /*1520*/  ULDC UR4, c[0x0][0x28c] ;  /* 0x0000a30000047ab9 */ /* 0x000fe40000000800 */
[----:B------:R-:W-:-:S04]  /*1530*/  UIADD3 UR4, UR4, 0x1f, URZ ;  /* 0x0000001f04047890 */ /* 0x000fc8000fffe03f */
[----:B------:R-:W-:-:S04]  /*1540*/  USHF.R.S32.HI UR5, URZ, 0x1f, UR4 ;  /* 0x0000001f3f057899 */ /* 0x000fc80008011404 */
[----:B------:R-:W-:-:S04]  /*1550*/  ULEA.HI UR5, UR5, UR4, URZ, 0x5 ;  /* 0x0000000405057291 */ /* 0x000fc8000f8f283f */
[----:B------:R-:W-:Y:S01]  /*1560*/  USHF.R.S32.HI UR39, URZ, 0x5, UR5 ;  /* 0x000000053f277899 */ /* 0x000fe20008011405 */
[----:B------:R-:W-:Y:S11]  /*1570*/  @!P2 BRA `(.L_x_17) ;  /* 0x000000e800f4a947 */ /* 0x000ff60003800000 */
[----:B------:R-:W-:-:S06]  /*1580*/  UISETP.GT.U32.AND UP1, UPT, UR16, 0x1, UPT ;  /* 0x000000011000788c */ /* 0x000fcc000bf24070 */
[----:B------:R-:W-:-:S13]  /*1590*/  PLOP3.LUT P0, PT, PT, PT, UP1, 0x80, 0x0 ;  /* 0x000000000000781c */ /* 0x000fda0003f0f018 */
[----:B------:R-:W-:Y:S05]  /*15a0*/  @P0 EXIT ;  /* 0x000000000000094d */ /* 0x000fea0003800000 */
.L_x_18:
[----:B------:R-:W-:-:S08]  /*15b0*/  NOP ;  /* 0x0000000000007918 */ /* 0x000fd00000000000 */
[----:B------:R-:W1:Y:S02]  /*15c0*/  USETMAXREG.TRY_ALLOC.CTAPOOL UP1, 0xe8 ;  /* 0x000000e8000079c8 */ /* 0x000e640008020600 */
[----:B-1----:R-:W-:-:S13]  /*15d0*/  PLOP3.LUT P0, PT, PT, PT, UP1, 0x80, 0x0 ;  /* 0x000000000000781c */ /* 0x002fda0003f0f018 */
[----:B------:R-:W-:Y:S05]  /*15e0*/  @!P0 BRA `(.L_x_18) ;  /* 0xfffffffc00f08947 */ /* 0x000fea000383ffff */
[----:B------:R-:W-:-:S13]  /*15f0*/  LOP3.LUT P0, RZ, R0, 0xff, RZ, 0xc0, !PT ;  /* 0x000000ff00ff7812 */ /* 0x000fda000780c0ff */
[----:B------:R-:W-:Y:S05]  /*1600*/  @!P0 EXIT ;  /* 0x000000000000894d */ /* 0x000fea0003800000 */
[----:B------:R-:W1:Y:S01]  /*1610*/  S2UR UR5, SR_CgaCtaId ;  /* 0x00000000000579c3 */ /* 0x000e620000008800 */
[CC--:B------:R-:W-:Y:S01]  /*1620*/  LEA.HI R0, R9.reuse, R4.reuse, RZ, 0x2 ;  /* 0x0000000409007211 */ /* 0x0c0fe200078f10ff */
[----:B------:R-:W-:Y:S01]  /*1630*/  USHF.R.U32.HI UR4, URZ, 0x3, UR39 ;  /* 0x000000033f047899 */ /* 0x000fe20008011627 */
[----:B------:R-:W-:Y:S01]  /*1640*/  LEA.HI R9, R9, R4, RZ, 0x5 ;  /* 0x0000000409097211 */ /* 0x000fe200078f28ff */
[----:B------:R-:W-:Y:S01]  /*1650*/  UIADD3 UR8, UR8, -0x1, URZ ;  /* 0xffffffff08087890 */ /* 0x000fe2000fffe03f */
[--C-:B------:R-:W-:Y:S01]  /*1660*/  SHF.R.S32.HI R228, RZ, 0x2, R0.reuse ;  /* 0x00000002ffe47819 */ /* 0x100fe20000011400 */
[----:B------:R-:W-:Y:S01]  /*1670*/  ULOP3.LUT UR4, UR4, 0x1, URZ, 0xc0, !UPT ;  /* 0x0000000104047892 */ /* 0x000fe2000f8ec03f */
[----:B------:R-:W-:Y:S01]  /*1680*/  SHF.R.S32.HI R3, RZ, 0x1f, R0 ;  /* 0x0000001fff037819 */ /* 0x000fe20000011400 */
[----:B------:R-:W-:Y:S01]  /*1690*/  ULOP3.LUT UR42, UR39, 0x7, URZ, 0xc0, !UPT ;  /* 0x00000007272a7892 */ /* 0x000fe2000f8ec03f */
[----:B------:R-:W-:Y:S01]  /*16a0*/  SHF.R.S32.HI R9, RZ, 0x5, R9 ;  /* 0x00000005ff097819 */ /* 0x000fe20000011409 */
[----:B------:R-:W-:Y:S01]  /*16b0*/  UMOV UR41, 0x400 ;  /* 0x0000040000297882 */ /* 0x000fe20000000000 */
[----:B------:R-:W-:Y:S01]  /*16c0*/  LEA.HI R3, R3, R228, RZ, 0x3 ;  /* 0x000000e403037211 */ /* 0x000fe200078f18ff */
[----:B------:R-:W-:-:S02]  /*16d0*/  UISETP.LT.AND UP1, UPT, UR39, 0x1, UPT ;  /* 0x000000012700788c */ /* 0x000fc4000bf21270 */
[----:B------:R-:W-:Y:S01]  /*16e0*/  USHF.L.U32 UR50, UR8, 0x3, URZ ;  /* 0x0000000308327899 */ /* 0x000fe2000800063f */
[----:B------:R-:W-:Y:S01]  /*16f0*/  LOP3.LUT R3, R3, 0xfffffff8, RZ, 0xc0, !PT ;  /* 0xfffffff803037812 */ /* 0x000fe200078ec0ff */
[----:B------:R-:W-:Y:S02]  /*1700*/  USEL UR42, UR42, URZ, !UP0 ;  /* 0x0000003f2a2a7287 */ /* 0x000fe4000c000000 */
[----:B------:R-:W-:Y:S02]  /*1710*/  UISETP.EQ.U32.AND UP0, UPT, UR4, 0x1, !UP0 ;  /* 0x000000010400788c */ /* 0x000fe4000c702070 */
[----:B------:R-:W-:Y:S01]  /*1720*/  IMAD.IADD R228, R228, 0x1, -R3 ;  /* 0x00000001e4e47824 */ /* 0x000fe200078e0a03 */
[----:B------:R-:W-:Y:S01]  /*1730*/  LOP3.LUT R3, R0, 0xfffffffc, RZ, 0xc0, !PT ;  /* 0xfffffffc00037812 */ /* 0x000fe200078ec0ff */
[----:B------:R-:W-:Y:S02]  /*1740*/  USEL UR43, UR39, 0x1, UP1 ;  /* 0x00000001272b7887 */ /* 0x000fe40008800000 */
[----:B-1----:R-:W-:Y:S01]  /*1750*/  ULEA UR41, UR5, UR41, 0x18 ;  /* 0x0000002905297291 */ /* 0x002fe2000f8ec03f */
[--C-:B------:R-:W-:Y:S01]  /*1760*/  SHF.R.S32.HI R229, RZ, 0x1f, R228.reuse ;  /* 0x0000001fffe57819 */ /* 0x100fe200000114e4 */
[C-C-:B------:R-:W-:Y:S01]  /*1770*/  IMAD R227, R9.reuse, -0x10, -R228.reuse ;  /* 0xfffffff009e37824 */ /* 0x140fe200078e0ae4 */
[----:B------:R-:W-:Y:S01]  /*1780*/  ULDC UR4, c[0x0][0x284] ;  /* 0x0000a10000047ab9 */ /* 0x000fe20000000800 */
[----:B------:R-:W-:Y:S01]  /*1790*/  UISETP.NE.AND UP1, UPT, UR8, URZ, UPT ;  /* 0x0000003f0800728c */ /* 0x000fe2000bf25270 */
[----:B------:R-:W-:Y:S01]  /*17a0*/  IMAD.IADD R226, R4, 0x1, -R3 ;  /* 0x0000000104e27824 */ /* 0x000fe200078e0a03 */
[----:B------:R-:W-:Y:S01]  /*17b0*/  UIADD3 UR49, UR41, 0x90, URZ ;  /* 0x0000009029317890 */ /* 0x000fe2000fffe03f */
[----:B------:R-:W-:Y:S01]  /*17c0*/  IMAD.WIDE R228, R9, 0x10, R228 ;  /* 0x0000001009e47825 */ /* 0x000fe200078e02e4 */
[----:B------:R-:W-:-:S02]  /*17d0*/  ULOP3.LUT UR47, UR50, 0x8, URZ, 0xc0, !UPT ;  /* 0x00000008322f7892 */ /* 0x000fc4000f8ec03f */
[----:B------:R-:W-:Y:S01]  /*17e0*/  USHF.L.U32 UR40, UR39, 0x1, URZ ;  /* 0x0000000127287899 */ /* 0x000fe2000800063f */
[----:B------:R-:W-:Y:S01]  /*17f0*/  VIADD R227, R227, UR4 ;  /* 0x00000004e3e37c36 */ /* 0x000fe20008000000 */
[----:B------:R-:W-:Y:S02]  /*1800*/  UIADD3 UR43, -UR43, UR39, URZ ;  /* 0x000000272b2b7290 */ /* 0x000fe4000fffe13f */
[----:B------:R-:W-:Y:S02]  /*1810*/  ULOP3.LUT UR44, UR50, 0x8, URZ, 0xc, !UPT ;  /* 0x00000008322c7892 */ /* 0x000fe4000f8e0c3f */
[----:B------:R-:W-:Y:S02]  /*1820*/  USEL UR45, URZ, 0x1, UP1 ;  /* 0x000000013f2d7887 */ /* 0x000fe40008800000 */
[----:B------:R-:W-:Y:S02]  /*1830*/  UIADD3 UR46, UR50, UR49, URZ ;  /* 0x00000031322e7290 */ /* 0x000fe4000fffe03f */
[----:B------:R-:W-:-:S02]  /*1840*/  ULOP3.LUT UR47, UR47, 0x18, URZ, 0x3c, !UPT ;  /* 0x000000182f2f7892 */ /* 0x000fc4000f8e3c3f */
[----:B------:R-:W-:-:S12]  /*1850*/  USEL UR48, URZ, 0x1, !UP0 ;  /* 0x000000013f307887 */ /* 0x000fd8000c000000 */
.L_x_422:
[----:B0-----:R-:W-:Y:S01]  /*1860*/  IMAD.U32 R3, RZ, RZ, UR45 ;  /* 0x0000002dff037e24 */ /* 0x001fe2000f8e00ff */
[----:B------:R-:W-:Y:S01]  /*1870*/  ULDC UR4, c[0x0][0x28c] ;  /* 0x0000a30000047ab9 */ /* 0x000fe20000000800 */
[----:B------:R-:W-:Y:S01]  /*1880*/  IMAD.U32 R216, RZ, RZ, UR49 ;  /* 0x00000031ffd87e24 */ /* 0x000fe2000f8e00ff */
[----:B------:R-:W-:Y:S02]  /*1890*/  ISETP.LT.AND P1, PT, RZ, UR4, PT ;  /* 0x00000004ff007c0c */ /* 0x000fe4000bf21270 */
[----:B------:R-:W-:-:S04]  /*18a0*/  SHF.L.U32 R3, R3, 0x1f, RZ ;  /* 0x0000001f03037819 */ /* 0x000fc800000006ff */
[----:B------:R-:W1:Y:S02]  /*18b0*/  SYNCS.PHASECHK.TRANS64.TRYWAIT P0, [R216+UR50], R3 ;  /* 0x00000003d80075a7 */ /* 0x000e640008000172 */
[----:B-12345:R-:W-:Y:S05]  /*18c0*/  @!P0 BRA `(.L_x_19) ;  /* 0x000000f800e08947 */ /* 0x03efea0003800000 */
.L_x_448:
[----:B------:R-:W-:Y:S05]  /*18d0*/  @P1 BRA `(.L_x_20) ;  /* 0x0000000000401947 */ /* 0x000fea0003800000 */
[----:B-1----:R-:W-:Y:S01]  /*18e0*/  MOV R0, 0x0 ;  /* 0x0000000000007802 */ /* 0x002fe20000000f00 */
[----:B------:R-:W-:Y:S01]  /*18f0*/  ULDC.64 UR4, c[0x4][0x68] ;  /* 0x01001a0000047ab9 */ /* 0x000fe20000000a00 */
[----:B------:R-:W-:Y:S01]  /*1900*/  ULDC.64 UR6, c[0x4][0x8] ;  /* 0x0100020000067ab9 */ /* 0x000fe20000000a00 */
[----:B------:R-:W-:Y:S01]  /*1910*/  IMAD.U32 R4, RZ, RZ, UR4 ;  /* 0x00000004ff047e24 */ /* 0x000fe2000f8e00ff */
[----:B------:R1:W2:Y:S01]  /*1920*/  LDC.64 R14, c[0x4][R0] ;  /* 0x01000000000e7b82 */ /* 0x0002a20000000a00 */
[----:B0-----:R-:W-:Y:S01]  /*1930*/  IMAD.U32 R5, RZ, RZ, UR5 ;  /* 0x00000005ff057e24 */ /* 0x001fe2000f8e00ff */
[----:B------:R-:W-:Y:S01]  /*1940*/  ULDC.64 UR4, c[0x4][0x70] ;  /* 0x01001c0000047ab9 */ /* 0x000fe20000000a00 */
[----:B------:R-:W-:Y:S02]  /*1950*/  IMAD.U32 R10, RZ, RZ, UR6 ;  /* 0x00000006ff0a7e24 */ /* 0x000fe4000f8e00ff */
[----:B------:R-:W-:Y:S02]  /*1960*/  IMAD.U32 R6, RZ, RZ, UR4 ;  /* 0x00000004ff067e24 */ /* 0x000fe4000f8e00ff */
[----:B------:R-:W-:-:S02]  /*1970*/  IMAD.U32 R7, RZ, RZ, UR5 ;  /* 0x00000005ff077e24 */ /* 0x000fc4000f8e00ff */
[----:B------:R-:W-:Y:S02]  /*1980*/  IMAD.U32 R11, RZ, RZ, UR7 ;  /* 0x00000007ff0b7e24 */ /* 0x000fe4000f8e00ff */
[----:B------:R-:W-:Y:S02]  /*1990*/  IMAD.MOV.U32 R8, RZ, RZ, 0x1e1 ;  /* 0x000001e1ff087424 */ /* 0x000fe400078e00ff */
[----:B------:R-:W-:Y:S02]  /*19a0*/  IMAD.MOV.U32 R12, RZ, RZ, 0x1 ;  /* 0x00000001ff0c7424 */ /* 0x000fe400078e00ff */
[----:B-1----:R-:W-:-:S07]  /*19b0*/  IMAD.MOV.U32 R13, RZ, RZ, RZ ;  /* 0x000000ffff0d7224 */ /* 0x002fce00078e00ff */
[----:B------:R-:W-:-:S07]  /*19c0*/  LEPC R20, `(.L_x_20) ;  /* 0x000000001014794e */ /* 0x000fce0000000000 */
[----:B--2--5:R-:W-:Y:S05]  /*19d0*/  CALL.ABS.NOINC R14 ;  /* 0x000000000e007343 */ /* 0x024fea0003c00000 */
.L_x_20:
[----:B------:R-:W-:-:S06]  /*19e0*/  ULOP3.LUT UR4, UR36, 0x1, URZ, 0xfc, !UPT ;  /* 0x0000000124047892 */ /* 0x000fcc000f8efc3f */
[----:B-1----:R-:W-:-:S05]  /*19f0*/  IMAD.U32 R0, RZ, RZ, UR4 ;  /* 0x00000004ff007e24 */ /* 0x002fca000f8e00ff */
[----:B------:R-:W-:-:S13]  /*1a00*/  ISETP.NE.AND P0, PT, R0, 0x3, PT ;  /* 0x000000030000780c */ /* 0x000fda0003f05270 */
[----:B------:R-:W-:Y:S05]  /*1a10*/  @!P0 BRA `(.L_x_21) ;  /* 0x0000000000048947 */ /* 0x000fea0003800000 */
[----:B------:R-:W-:Y:S01]  /*1a20*/  BPT.TRAP 0x1 ;  /* 0x000000040000795c */ /* 0x000fe20000300000 */
.L_x_21:
[----:B------:R-:W-:Y:S02]  /*1a30*/  IMAD.U32 R3, RZ, RZ, UR42 ;  /* 0x0000002aff037e24 */ /* 0x000fe4000f8e00ff */
[----:B------:R-:W-:-:S03]  /*1a40*/  IMAD.U32 R0, RZ, RZ, UR48 ;  /* 0x00000030ff007e24 */ /* 0x000fc6000f8e00ff */
[----:B------:R-:W-:Y:S02]  /*1a50*/  LEA R3, R3, UR41, 0x3 ;  /* 0x0000002903037c11 */ /* 0x000fe4000f8e18ff */
[----:B------:R-:W-:-:S04]  /*1a60*/  SHF.L.U32 R0, R0, 0x1f, RZ ;  /* 0x0000001f00007819 */ /* 0x000fc800000006ff */
[----:B------:R1:W2:Y:S01]  /*1a70*/  SYNCS.PHASECHK.TRANS64.TRYWAIT P1, [R3+URZ], R0 ;  /* 0x00000000030075a7 */ /* 0x0002a2000802017f */
[----:B------:R-:W-:Y:S05]  /*1a80*/  @!P0 BRA `(.L_x_22) ;  /* 0x0000000000048947 */ /* 0x000fea0003800000 */
[----:B------:R-:W-:Y:S01]  /*1a90*/  BPT.TRAP 0x1 ;  /* 0x000000040000795c */ /* 0x000fe20000300000 */
.L_x_22:
[----:B------:R-:W-:-:S05]  /*1aa0*/  IMAD.U32 R4, RZ, RZ, UR43 ;  /* 0x0000002bff047e24 */ /* 0x000fca000f8e00ff */
[----:B------:R-:W-:Y:S01]  /*1ab0*/  ISETP.GE.AND P2, PT, R4, 0x1, PT ;  /* 0x000000010400780c */ /* 0x000fe20003f46270 */
[----:B--2---:R-:W-:-:S12]  /*1ac0*/  @P1 BRA `(.L_x_23) ;  /* 0x0000000000081947 */ /* 0x004fd80003800000 */
[----:B------:R-:W2:Y:S02]  /*1ad0*/  SYNCS.PHASECHK.TRANS64.TRYWAIT P1, [R3+URZ], R0 ;  /* 0x00000000030075a7 */ /* 0x000ea4000802017f */
[----:B--2---:R-:W-:Y:S05]  /*1ae0*/  @!P1 BRA `(.L_x_24) ;  /* 0x000000f800709947 */ /* 0x004fea0003800000 */
.L_x_23:
[----:B------:R-:W-:Y:S05]  /*1af0*/  WARPSYNC.ALL ;  /* 0x0000000000007948 */ /* 0x000fea0003800000 */
[----:B------:R-:W-:Y:S01]  /*1b00*/  UIADD3 UR5, UR41, 0x180, URZ ;  /* 0x0000018029057890 */ /* 0x000fe2000fffe03f */
[----:B------:R-:W-:Y:S01]  /*1b10*/  WARPGROUP.ARRIVE ;  /* 0x00000000000079c5 */ /* 0x000fe20000000000 */
[----:B------:R-:W-:Y:S02]  /*1b20*/  UIADD3 UR4, UR41, 0x8180, URZ ;  /* 0x0000818029047890 */ /* 0x000fe4000fffe03f */
[----:B------:R-:W-:Y:S02]  /*1b30*/  USHF.R.U32.HI UR5, URZ, 0x4, UR5 ;  /* 0x000000043f057899 */ /* 0x000fe40008011605 */
[----:B------:R-:W-:-:S02]  /*1b40*/  USHF.R.U32.HI UR4, URZ, 0x4, UR4 ;  /* 0x000000043f047899 */ /* 0x000fc40008011604 */
[----:B------:R-:W-:Y:S02]  /*1b50*/  ULOP3.LUT UR5, UR5, 0x3fff, URZ, 0xc0, !UPT ;  /* 0x00003fff05057892 */ /* 0x000fe4000f8ec03f */
[----:B------:R-:W-:Y:S02]  /*1b60*/  ULOP3.LUT UR4, UR4, 0x3fff, URZ, 0xc0, !UPT ;  /* 0x00003fff04047892 */ /* 0x000fe4000f8ec03f */
[----:B------:R-:W-:Y:S02]  /*1b70*/  ULOP3.LUT UR8, UR5, 0x10000, URZ, 0xfc, !UPT ;  /* 0x0001000005087892 */ /* 0x000fe4000f8efc3f */
[----:B------:R-:W-:Y:S02]  /*1b80*/  ULOP3.LUT UR9, UR4, 0x10000, URZ, 0xfc, !UPT ;  /* 0x0001000004097892 */ /* 0x000fe4000f8efc3f */
[----:B------:R-:W-:Y:S02]  /*1b90*/  ULEA UR10, UR42, UR8, 0x8 ;  /* 0x000000082a0a7291 */ /* 0x000fe4000f8e403f */
[----:B------:R-:W-:Y:S01]  /*1ba0*/  UIMAD UR11, UR42, 0x600, UR9 ;  /* 0x000006002a0b78a4 */ /* 0x000fe2000f8e0209 */
[----:B------:R-:W-:Y:S01]  /*1bb0*/  UMOV UR5, 0x80000020 ;  /* 0x8000002000057882 */ /* 0x000fe20000000000 */
[----:B------:R-:W-:-:S03]  /*1bc0*/  UMOV UR7, 0x80000020 ;  /* 0x8000002000077882 */ /* 0x000fc60000000000 */
[----:B------:R-:W-:Y:S02]  /*1bd0*/  UMOV UR4, UR10 ;  /* 0x0000000a00047c82 */ /* 0x000fe40008000000 */
[----:B------:R-:W-:Y:S02]  /*1be0*/  UMOV UR6, UR11 ;  /* 0x0000000b00067c82 */ /* 0x000fe40008000000 */
[----:B------:R-:W-:Y:S01]  /*1bf0*/  HGMMA.64x192x16.F32 R120, gdesc[UR4], RZ, !UPT, gsb0 ;  /* 0x02e00000047879f0 */ /* 0x000fe2000c0008ff */
[----:B------:R-:W-:Y:S01]  /*1c00*/  UIADD3 UR6, UR11, 0x300, URZ ;  /* 0x000003000b067890 */ /* 0x000fe2000fffe03f */
[----:B------:R-:W-:Y:S01]  /*1c10*/  UMOV UR7, 0x80000020 ;  /* 0x8000002000077882 */ /* 0x000fe20000000000 */
[----:B------:R-:W-:Y:S02]  /*1c20*/  WARPGROUP.DEPBAR.LE gsb0, 0x0 ;  /* 0x00008000000079c5 */ /* 0x000fe40000010000 */
[----:B------:R-:W-:-:S15]  /*1c30*/  WARPGROUP.ARRIVE ;  /* 0x00000000000079c5 */ /* 0x000fde0000000000 */
[----:B------:R-:W-:Y:S01]  /*1c40*/  HGMMA.64x192x16.F32 R24, gdesc[UR4], RZ, !UPT, gsb0 ;  /* 0x02e00000041879f0 */ /* 0x000fe2000c0008ff */
[----:B------:R-:W-:Y:S02]  /*1c50*/  UIADD3 UR4, UR10, 0x2, URZ ;  /* 0x000000020a047890 */ /* 0x000fe4000fffe03f */
[----:B------:R-:W-:Y:S01]  /*1c60*/  UIADD3 UR6, UR11, 0x2, URZ ;  /* 0x000000020b067890 */ /* 0x000fe2000fffe03f */
[----:B------:R-:W-:Y:S01]  /*1c70*/  UMOV UR5, 0x80000020 ;  /* 0x8000002000057882 */ /* 0x000fe20000000000 */
[----:B------:R-:W-:Y:S01]  /*1c80*/  UMOV UR7, 0x80000020 ;  /* 0x8000002000077882 */ /* 0x000fe20000000000 */
[----:B------:R-:W-:Y:S02]  /*1c90*/  WARPGROUP.DEPBAR.LE gsb0, 0x0 ;  /* 0x00008000000079c5 */ /* 0x000fe40000010000 */
[----:B------:R-:W-:-:S12]  /*1ca0*/  WARPGROUP.ARRIVE ;  /* 0x00000000000079c5 */ /* 0x000fd80000000000 */
[----:B------:R-:W-:Y:S01]  /*1cb0*/  HGMMA.64x192x16.F32 R120, gdesc[UR4], R120, gsb0 ;  /* 0x02e00000047879f0 */ /* 0x000fe20008000878 */
[----:B------:R-:W-:Y:S01]  /*1cc0*/  UIADD3 UR6, UR11, 0x302, URZ ;  /* 0x000003020b067890 */ /* 0x000fe2000fffe03f */
[----:B------:R-:W-:Y:S01]  /*1cd0*/  UMOV UR7, 0x80000020 ;  /* 0x8000002000077882 */ /* 0x000fe20000000000 */
[----:B------:R-:W-:Y:S02]  /*1ce0*/  WARPGROUP.DEPBAR.LE gsb0, 0x0 ;  /* 0x00008000000079c5 */ /* 0x000fe40000010000 */
[----:B------:R-:W-:-:S15]  /*1cf0*/  WARPGROUP.ARRIVE ;  /* 0x00000000000079c5 */ /* 0x000fde0000000000 */
[----:B------:R-:W-:Y:S03]  /*1d00*/  HGMMA.64x192x16.F32 R24, gdesc[UR4], R24, gsb0 ;  /* 0x02e00000041879f0 */ /* 0x000fe60008000818 */
[----:B------:R-:W-:Y:S02]  /*1d10*/  WARPGROUP.DEPBAR.LE gsb0, 0x0 ;  /* 0x00008000000079c5 */ /* 0x000fe40000010000 */
[----:B------:R-:W-:Y:S05]  /*1d20*/  @!P2 BRA `(.L_x_25) ;  /* 0x000000040010a947 */ /* 0x000fea0003800000 */
[----:B------:R-:W-:Y:S01]  /*1d30*/  UIADD3 UR4, UR42, 0x1, URZ ;  /* 0x000000012a047890 */ /* 0x000fe2000fffe03f */
[----:B-12---:R-:W-:Y:S01]  /*1d40*/  IMAD.U32 R0, RZ, RZ, UR43 ;  /* 0x0000002bff007e24 */ /* 0x006fe2000f8e00ff */
[----:B------:R-:W-:Y:S02]  /*1d50*/  UMOV UR11, UR42 ;  /* 0x0000002a000b7c82 */ /* 0x000fe40008000000 */
[----:B------:R-:W-:-:S04]  /*1d60*/  UISETP.NE.AND UP0, UPT, UR4, 0x8, UPT ;  /* 0x000000080400788c */ /* 0x000fc8000bf05270 */
[----:B------:R-:W-:Y:S02]  /*1d70*/  USEL UR5, URZ, 0x1, UP0 ;  /* 0x000000013f057887 */ /* 0x000fe40008000000 */
[----:B------:R-:W-:Y:S02]  /*1d80*/  USEL UR10, UR4, URZ, UP0 ;  /* 0x0000003f040a7287 */ /* 0x000fe40008000000 */
[----:B------:R-:W-:-:S06]  /*1d90*/  ULOP3.LUT UR5, UR48, UR5, URZ, 0x3c, !UPT ;  /* 0x0000000530057292 */ /* 0x000fcc000f8e3c3f */
[----:B0-----:R-:W-:-:S07]  /*1da0*/  IMAD.U32 R5, RZ, RZ, UR5 ;  /* 0x00000005ff057e24 */ /* 0x001fce000f8e00ff */
.L_x_32:
[----:B------:R-:W-:Y:S05]  /*1db0*/  @!P0 BRA `(.L_x_26) ;  /* 0x0000000000048947 */ /* 0x000fea0003800000 */
[----:B------:R-:W-:Y:S01]  /*1dc0*/  BPT.TRAP 0x1 ;  /* 0x000000040000795c */ /* 0x000fe20000300000 */
.L_x_26:
[----:B------:R-:W-:Y:S01]  /*1dd0*/  ULEA UR4, UR10, UR41, 0x3 ;  /* 0x000000290a047291 */ /* 0x000fe2000f8e183f */
[----:B------:R-:W-:-:S08]  /*1de0*/  SHF.L.U32 R3, R5, 0x1f, RZ ;  /* 0x0000001f05037819 */ /* 0x000fd000000006ff */
[----:B------:R0:W1:Y:S01]  /*1df0*/  SYNCS.PHASECHK.TRANS64.TRYWAIT P1, [UR4], R3 ;  /* 0x00000003ff0075a7 */ /* 0x0000620008020144 */
[----:B------:R-:W-:Y:S05]  /*1e00*/  @!P0 BRA `(.L_x_27) ;  /* 0x0000000000048947 */ /* 0x000fea0003800000 */
[----:B------:R-:W-:Y:S01]  /*1e10*/  BPT.TRAP 0x1 ;  /* 0x000000040000795c */ /* 0x000fe20000300000 */
.L_x_27:
[----:B-1----:R-:W-:Y:S05]  /*1e20*/  @P1 BRA `(.L_x_28) ;  /* 0x0000000000081947 */ /* 0x002fea0003800000 */
[----:B------:R-:W1:Y:S02]  /*1e30*/  SYNCS.PHASECHK.TRANS64.TRYWAIT P1, [UR4], R3 ;  /* 0x00000003ff0075a7 */ /* 0x000e640008020144 */
[----:B-1----:R-:W-:Y:S05]  /*1e40*/  @!P1 BRA `(.L_x_29) ;  /* 0x000000f400ac9947 */ /* 0x002fea0003800000 */
.L_x_28:
[----:B------:R-:W-:Y:S01]  /*1e50*/  ULEA UR12, UR10, UR8, 0x8 ;  /* 0x000000080a0c7291 */ /* 0x000fe2000f8e403f */
[----:B------:R-:W-:Y:S01]  /*1e60*/  WARPGROUP.ARRIVE ;  /* 0x00000000000079c5 */ /* 0x000fe20000000000 */
[----:B------:R-:W-:Y:S01]  /*1e70*/  UIMAD UR13, UR10, 0x600, UR9 ;  /* 0x000006000a0d78a4 */ /* 0x000fe2000f8e0209 */
[----:B------:R-:W-:Y:S01]  /*1e80*/  UMOV UR5, 0x80000020 ;  /* 0x8000002000057882 */ /* 0x000fe20000000000 */
[----:B------:R-:W-:-:S03]  /*1e90*/  UMOV UR7, 0x80000020 ;  /* 0x8000002000077882 */ /* 0x000fc60000000000 */
[----:B------:R-:W-:Y:S02]  /*1ea0*/  UMOV UR4, UR12 ;  /* 0x0000000c00047c82 */ /* 0x000fe40008000000 */
[----:B------:R-:W-:Y:S02]  /*1eb0*/  UMOV UR6, UR13 ;  /* 0x0000000d00067c82 */ /* 0x000fe40008000000 */
[----:B------:R-:W-:Y:S01]  /*1ec0*/  HGMMA.64x192x16.F32 R120, gdesc[UR4], R120, gsb0 ;  /* 0x02e00000047879f0 */ /* 0x000fe20008000878 */
[----:B------:R-:W-:Y:S01]  /*1ed0*/  UIADD3 UR6, UR13, 0x300, URZ ;  /* 0x000003000d067890 */ /* 0x000fe2000fffe03f */
[----:B------:R-:W-:Y:S01]  /*1ee0*/  UMOV UR7, 0x80000020 ;  /* 0x8000002000077882 */ /* 0x000fe20000000000 */
[----:B------:R-:W-:Y:S02]  /*1ef0*/  WARPGROUP.DEPBAR.LE gsb0, 0x0 ;  /* 0x00008000000079c5 */ /* 0x000fe40000010000 */
[----:B------:R-:W-:-:S15]  /*1f00*/  WARPGROUP.ARRIVE ;  /* 0x00000000000079c5 */ /* 0x000fde0000000000 */
[----:B------:R-:W-:Y:S01]  /*1f10*/  HGMMA.64x192x16.F32 R24, gdesc[UR4], R24, gsb0 ;  /* 0x02e00000041879f0 */ /* 0x000fe20008000818 */
        /* <DEDUP_REMOVED lines=14> */
[----:B------:R-:W-:Y:S01]  /*2000*/  BPT.TRAP 0x1 ;  /* 0x000000040000795c */ /* 0x000fe20000300000 */
.L_x_30:
[----:B------:R-:W-:-:S13]  /*2010*/  ISETP.NE.AND P1, PT, R18, RZ, PT ;  /* 0x000000ff1200720c */ /* 0x000fda0003f25270 */
[----:B------:R-:W-:-:S05]  /*2020*/  VOTEU.ANY UP0, P1 ;  /* 0x00000000003f7886 */ /* 0x000fca0000800100 */
[----:B------:R-:W-:-:S04]  /*2030*/  @UP0 ULEA UR4, UR11, UR41, 0x3 ;  /* 0x000000290b040291 */ /* 0x000fc8000f8e183f */
[----:B------:R-:W-:Y:S02]  /*2040*/  @UP0 UIADD3 UR4, UR4, 0x40, URZ ;  /* 0x0000004004040890 */ /* 0x000fe4000fffe03f */
[----:B------:R-:W-:-:S04]  /*2050*/  UISETP.GT.U32.AND UP0, UPT, UR36, 0x1, UPT ;  /* 0x000000012400788c */ /* 0x000fc8000bf04070 */
[----:B-1----:R-:W-:-:S05]  /*2060*/  IMAD.U32 R4, RZ, RZ, UR4 ;  /* 0x00000004ff047e24 */ /* 0x002fca000f8e00ff */
[----:B0-----:R-:W-:-:S04]  /*2070*/  @P1 PRMT R3, R19, 0x654, R4 ;  /* 0x0000065413031816 */ /* 0x001fc80000000004 */
[----:B------:R0:W-:Y:S01]  /*2080*/  @P1 SYNCS.ARRIVE.TRANS64.RED.A1T0 RZ, [R3+URZ], RZ ;  /* 0x000000ff03ff19a7 */ /* 0x0001e2000810043f */
[----:B------:R-:W-:-:S13]  /*2090*/  PLOP3.LUT P1, PT, PT, PT, UP0, 0x80, 0x0 ;  /* 0x000000000000781c */ /* 0x000fda0003f2f008 */
[----:B0-----:R-:W-:Y:S05]  /*20a0*/  @P1 BRA `(.L_x_31) ;  /* 0x0000000000041947 */ /* 0x001fea0003800000 */
[----:B------:R-:W-:Y:S01]  /*20b0*/  BPT.TRAP 0x1 ;  /* 0x000000040000795c */ /* 0x000fe20000300000 */
.L_x_31:
[----:B------:R-:W-:Y:S01]  /*20c0*/  UIADD3 UR10, UR10, 0x1, URZ ;  /* 0x000000010a0a7890 */ /* 0x000fe2000fffe03f */
[C---:B------:R-:W-:Y:S01]  /*20d0*/  ISETP.GT.AND P1, PT, R0.reuse, 0x1, PT ;  /* 0x000000010000780c */ /* 0x040fe20003f24270 */
[----:B------:R-:W-:Y:S01]  /*20e0*/  UIADD3 UR11, UR11, 0x1, URZ ;  /* 0x000000010b0b7890 */ /* 0x000fe2000fffe03f */
[----:B------:R-:W-:Y:S01]  /*20f0*/  VIADD R0, R0, 0xffffffff ;  /* 0xffffffff00007836 */ /* 0x000fe20000000000 */
[----:B------:R-:W-:Y:S02]  /*2100*/  UISETP.NE.AND UP0, UPT, UR10, 0x8, UPT ;  /* 0x000000080a00788c */ /* 0x000fe4000bf05270 */
[----:B------:R-:W-:Y:S02]  /*2110*/  UISETP.NE.AND UP1, UPT, UR11, 0x8, UPT ;  /* 0x000000080b00788c */ /* 0x000fe4000bf25270 */
[----:B------:R-:W-:Y:S02]  /*2120*/  USEL UR4, URZ, 0x1, UP0 ;  /* 0x000000013f047887 */ /* 0x000fe40008000000 */
[----:B------:R-:W-:-:S02]  /*2130*/  USEL UR10, UR10, URZ, UP0 ;  /* 0x0000003f0a0a7287 */ /* 0x000fc40008000000 */
[----:B------:R-:W-:Y:S02]  /*2140*/  USEL UR11, UR11, URZ, UP1 ;  /* 0x0000003f0b0b7287 */ /* 0x000fe40008800000 */
[----:B------:R-:W-:Y:S01]  /*2150*/  LOP3.LUT R5, R5, UR4, RZ, 0x3c, !PT ;  /* 0x0000000405057c12 */ /* 0x000fe2000f8e3cff */
[----:B------:R-:W-:Y:S09]  /*2160*/  @P1 BRA `(.L_x_32) ;  /* 0xfffffffc00101947 */ /* 0x000ff2000383ffff */
.L_x_25:
[----:B-12---:R-:W1:Y:S01]  /*2170*/  LDC R0, c[0x0][0x28c] ;  /* 0x0000a300ff007b82 */ /* 0x006e620000000800 */
[----:B------:R-:W-:-:S04]  /*2180*/  IMAD.U32 R3, RZ, RZ, UR44 ;  /* 0x0000002cff037e24 */ /* 0x000fc8000f8e00ff */
[----:B------:R2:W-:Y:S01]  /*2190*/  SYNCS.ARRIVE.TRANS64.A1T0 RZ, [R3+UR49], RZ ;  /* 0x000000ff03ff79a7 */ /* 0x0005e20008100031 */
[----:B-1----:R-:W-:-:S13]  /*21a0*/  ISETP.GE.AND P1, PT, R0, 0x1, PT ;  /* 0x000000010000780c */ /* 0x002fda0003f26270 */
[----:B--2---:R-:W-:Y:S05]  /*21b0*/  @!P1 BRA `(.L_x_33) ;  /* 0x0000000000409947 */ /* 0x004fea0003800000 */
[----:B------:R-:W-:Y:S05]  /*21c0*/  @!P0 BRA `(.L_x_34) ;  /* 0x0000000000048947 */ /* 0x000fea0003800000 */
[----:B------:R-:W-:Y:S01]  /*21d0*/  BPT.TRAP 0x1 ;  /* 0x000000040000795c */ /* 0x000fe20000300000 */
.L_x_34:
[----:B------:R-:W-:Y:S01]  /*21e0*/  ISETP.NE.AND P0, PT, R18, RZ, PT ;  /* 0x000000ff1200720c */ /* 0x000fe20003f05270 */
[----:B------:R-:W-:-:S12]  /*21f0*/  IMAD.U32 R3, RZ, RZ, UR41 ;  /* 0x00000029ff037e24 */ /* 0x000fd8000f8e00ff */
[----:B------:R-:W-:-:S05]  /*2200*/  VOTEU.ANY UP0, P0 ;  /* 0x00000000003f7886 */ /* 0x000fca0000000100 */
[----:B------:R-:W-:Y:S02]  /*2210*/  @UP0 UIADD3 UR4, UR43, UR42, URZ ;  /* 0x0000002a2b040290 */ /* 0x000fe4000fffe03f */
[----:B------:R-:W-:-:S04]  /*2220*/  UISETP.GT.U32.AND UP0, UPT, UR36, 0x1, UPT ;  /* 0x000000012400788c */ /* 0x000fc8000bf04070 */
[----:B------:R-:W-:-:S04]  /*2230*/  IMAD.U32 R0, RZ, RZ, UR4 ;  /* 0x00000004ff007e24 */ /* 0x000fc8000f8e00ff */
[----:B------:R-:W-:-:S05]  /*2240*/  @P0 IMAD.SHL.U32 R0, R0, 0x8, RZ ;  /* 0x0000000800000824 */ /* 0x000fca00078e00ff */
[----:B------:R-:W-:-:S04]  /*2250*/  @P0 LOP3.LUT R0, R0, 0x38, RZ, 0xc0, !PT ;  /* 0x0000003800000812 */ /* 0x000fc800078ec0ff */
[----:B------:R-:W-:-:S04]  /*2260*/  @P0 IADD3 R0, R3, 0x40, R0 ;  /* 0x0000004003000810 */ /* 0x000fc80007ffe000 */
[----:B------:R-:W-:-:S04]  /*2270*/  @P0 PRMT R0, R19, 0x654, R0 ;  /* 0x0000065413000816 */ /* 0x000fc80000000000 */
[----:B------:R1:W-:Y:S01]  /*2280*/  @P0 SYNCS.ARRIVE.TRANS64.RED.A1T0 RZ, [R0+URZ], RZ ;  /* 0x000000ff00ff09a7 */ /* 0x0003e2000810043f */
[----:B------:R-:W-:-:S13]  /*2290*/  PLOP3.LUT P0, PT, PT, PT, UP0, 0x80, 0x0 ;  /* 0x000000000000781c */ /* 0x000fda0003f0f008 */
[----:B-1----:R-:W-:Y:S05]  /*22a0*/  @P0 BRA `(.L_x_33) ;  /* 0x0000000000040947 */ /* 0x002fea0003800000 */
[----:B------:R-:W-:Y:S01]  /*22b0*/  BPT.TRAP 0x1 ;  /* 0x000000040000795c */ /* 0x000fe20000300000 */
.L_x_33:
[----:B------:R-:W-:Y:S01]  /*22c0*/  IMAD.U32 R3, RZ, RZ, UR45 ;  /* 0x0000002dff037e24 */ /* 0x000fe2000f8e00ff */
[----:B------:R-:W-:Y:S01]  /*22d0*/  UIADD3 UR42, UR40, UR42, URZ ;  /* 0x0000002a282a7290 */ /* 0x000fe2000fffe03f */
[----:B------:R-:W-:Y:S01]  /*22e0*/  SHF.R.S32.HI R21, RZ, 0x1f, R17 ;  /* 0x0000001fff157819 */ /* 0x000fe20000011411 */
[----:B------:R-:W-:Y:S02]  /*22f0*/  IMAD.SHL.U32 R8, R226, 0x2, RZ ;  /* 0x00000002e2087824 */ /* 0x000fe400078e00ff */
[----:B------:R-:W-:Y:S01]  /*2300*/  SHF.L.U32 R3, R3, 0x1f, RZ ;  /* 0x0000001f03037819 */ /* 0x000fe200000006ff */
[----:B------:R-:W-:Y:S02]  /*2310*/  USHF.R.U32.HI UR4, URZ, 0x3, UR42 ;  /* 0x000000033f047899 */ /* 0x000fe4000801162a */
[----:B------:R-:W-:Y:S01]  /*2320*/  UISETP.GT.U32.AND UP0, UPT, UR42, 0x7, UPT ;  /* 0x000000072a00788c */ /* 0x000fe2000bf04070 */
[----:B------:R-:W1:Y:S01]  /*2330*/  SYNCS.PHASECHK.TRANS64.TRYWAIT P0, [R216+UR50+0x10], R3 ;  /* 0x00001003d80075a7 */ /* 0x000e620008000172 */
[----:B------:R-:W-:-:S02]  /*2340*/  ULOP3.LUT UR4, UR4, 0x1, URZ, 0xc0, !UPT ;  /* 0x0000000104047892 */ /* 0x000fc4000f8ec03f */
[----:B------:R-:W-:Y:S02]  /*2350*/  UISETP.LT.U32.AND UP0, UPT, UR40, 0x8, UP0 ;  /* 0x000000082800788c */ /* 0x000fe40008701070 */
[----:B------:R-:W-:Y:S02]  /*2360*/  UISETP.NE.U32.AND UP1, UPT, UR4, 0x1, UPT ;  /* 0x000000010400788c */ /* 0x000fe4000bf25070 */
[----:B------:R-:W-:Y:S02]  /*2370*/  USEL UR5, URZ, 0x1, !UP0 ;  /* 0x000000013f057887 */ /* 0x000fe4000c000000 */
[----:B------:R-:W-:Y:S02]  /*2380*/  UISETP.GT.U32.AND UP1, UPT, UR40, 0x7, !UP1 ;  /* 0x000000072800788c */ /* 0x000fe4000cf24070 */
[----:B------:R-:W-:Y:S02]  /*2390*/  ULOP3.LUT UR42, UR42, 0x7, URZ, 0xc0, !UPT ;  /* 0x000000072a2a7892 */ /* 0x000fe4000f8ec03f */
[----:B------:R-:W-:-:S04]  /*23a0*/  USEL UR4, URZ, 0x1, !UP1 ;  /* 0x000000013f047887 */ /* 0x000fc8000c800000 */
[----:B------:R-:W-:Y:S01]  /*23b0*/  ULOP3.LUT UR48, UR4, UR48, UR5, 0x96, !UPT ;  /* 0x0000003004307292 */ /* 0x000fe2000f8e9605 */
[----:B-1----:R-:W-:Y:S11]  /*23c0*/  @!P0 BRA `(.L_x_35) ;  /* 0x000000f000648947 */ /* 0x002ff60003800000 */
.L_x_449:
[----:B------:R-:W0:Y:S01]  /*23d0*/  LDL.LU R4, [R1+0x4] ;  /* 0x0000040001047983 */ /* 0x000e220000300800 */
[----:B------:R-:W2:Y:S01]  /*23e0*/  LDC R11, c[0x0][0x288] ;  /* 0x0000a200ff0b7b82 */ /* 0x000ea20000000800 */
[----:B------:R-:W-:Y:S02]  /*23f0*/  ULDC.64 UR4, c[0x0][0x5d0] ;  /* 0x0001740000047ab9 */ /* 0x000fe40000000a00 */
[----:B------:R-:W3:Y:S01]  /*2400*/  LDL R10, [R1] ;  /* 0x00000000010a7983 */ /* 0x000ee20000100800 */
[----:B------:R-:W-:Y:S01]  /*2410*/  SHF.R.S32.HI R9, RZ, 0x1f, R8 ;  /* 0x0000001fff097819 */ /* 0x000fe20000011408 */
[----:B-1----:R-:W-:-:S04]  /*2420*/  IMAD R0, R21, UR4, RZ ;  /* 0x0000000415007c24 */ /* 0x002fc8000f8e02ff */
[C---:B------:R-:W-:Y:S02]  /*2430*/  IMAD R3, R17.reuse, UR5, R0 ;  /* 0x0000000511037c24 */ /* 0x040fe4000f8e0200 */
[----:B0-----:R-:W-:Y:S02]  /*2440*/  IMAD R6, R4, 0x180, RZ ;  /* 0x0000018004067824 */ /* 0x001fe400078e02ff */
[----:B------:R-:W-:Y:S01]  /*2450*/  IMAD.WIDE.U32 R4, R17, UR4, R8 ;  /* 0x0000000411047c25 */ /* 0x000fe2000f8e0008 */
[----:B------:R-:W-:Y:S02]  /*2460*/  ULDC UR4, c[0x0][0x284] ;  /* 0x0000a10000047ab9 */ /* 0x000fe40000000800 */
[----:B------:R-:W-:Y:S01]  /*2470*/  SHF.R.S32.HI R7, RZ, 0x1f, R6 ;  /* 0x0000001fff077819 */ /* 0x000fe20000011406 */
[----:B---3--:R-:W-:Y:S01]  /*2480*/  IMAD.SHL.U32 R0, R10, 0x40, RZ ;  /* 0x000000400a007824 */ /* 0x008fe200078e00ff */
[----:B------:R-:W-:-:S04]  /*2490*/  IADD3 R14, P0, R6, R4, RZ ;  /* 0x00000004060e7210 */ /* 0x000fc80007f1e0ff */
[----:B------:R-:W-:Y:S02]  /*24a0*/  IADD3.X R15, R7, R5, R3, P0, !PT ;  /* 0x00000005070f7210 */ /* 0x000fe400007fe403 */
[----:B------:R-:W-:-:S04]  /*24b0*/  ISETP.GE.AND P0, PT, R0, UR4, PT ;  /* 0x0000000400007c0c */ /* 0x000fc8000bf06270 */
[----:B--2---:R-:W-:-:S13]  /*24c0*/  ISETP.GE.OR P0, PT, R6, R11, P0 ;  /* 0x0000000b0600720c */ /* 0x004fda0000706670 */
[----:B------:R-:W-:Y:S05]  /*24d0*/  @P0 BRA `(.L_x_36) ;  /* 0x000000d400340947 */ /* 0x000fea0003800000 */
[----:B------:R-:W0:Y:S01]  /*24e0*/  LDC.64 R4, c[0x0][0x5c8] ;  /* 0x00017200ff047b82 */ /* 0x000e220000000a00 */
[----:B-----5:R-:W-:Y:S01]  /*24f0*/  FSETP.NEU.AND P2, PT, R16, RZ, PT ;  /* 0x000000ff1000720b */ /* 0x020fe20003f4d000 */
[----:B------:R-:W-:Y:S01]  /*2500*/  IMAD R3, R226, -0x2, R11 ;  /* 0xfffffffee2037824 */ /* 0x000fe200078e020b */
[----:B------:R-:W-:Y:S01]  /*2510*/  BSSY B0, `(.L_x_36) ;  /* 0x0000d49000007945 */ /* 0x000fe20003800000 */
[----:B------:R-:W-:-:S04]  /*2520*/  IMAD.WIDE R10, R10, 0x40, R228 ;  /* 0x000000400a0a7825 */ /* 0x000fc800078e02e4 */
[----:B------:R-:W-:Y:S02]  /*2530*/  IMAD.IADD R3, R3, 0x1, -R6 ;  /* 0x0000000103037824 */ /* 0x000fe400078e0a06 */
[----:B------:R-:W-:-:S03]  /*2540*/  IMAD.IADD R0, R227, 0x1, -R0 ;  /* 0x00000001e3007824 */ /* 0x000fc600078e0a00 */
[----:B------:R-:W-:-:S04]  /*2550*/  ISETP.GT.AND P0, PT, R3, RZ, PT ;  /* 0x000000ff0300720c */ /* 0x000fc80003f04270 */
[----:B------:R-:W-:Y:S01]  /*2560*/  ISETP.GT.AND P1, PT, R0, RZ, P0 ;  /* 0x000000ff0000720c */ /* 0x000fe20000724270 */
[-C--:B0-----:R-:W-:Y:S02]  /*2570*/  IMAD R12, R11, R4.reuse, RZ ;  /* 0x000000040b0c7224 */ /* 0x081fe400078e02ff */
[----:B------:R-:W-:-:S04]  /*2580*/  IMAD.WIDE.U32 R14, R10, R4, R14 ;  /* 0x000000040a0e7225 */ /* 0x000fc800078e000e */
[----:B------:R-:W-:-:S04]  /*2590*/  IMAD R13, R10, R5, R12 ;  /* 0x000000050a0d7224 */ /* 0x000fc800078e020c */
[----:B------:R-:W-:Y:S01]  /*25a0*/  IMAD.IADD R13, R15, 0x1, R13 ;  /* 0x000000010f0d7824 */ /* 0x000fe200078e020d */
[----:B------:R-:W-:Y:S06]  /*25b0*/  @!P2 BRA `(.L_x_37) ;  /* 0x00000090006ca947 */ /* 0x000fec0003800000 */
[----:B------:R-:W0:Y:S01]  /*25c0*/  LDC.64 R220, c[0x0][0x5b8] ;  /* 0x00016e00ffdc7b82 */ /* 0x000e220000000a00 */
[----:B------:R-:W-:Y:S02]  /*25d0*/  ULDC.64 UR4, c[0x0][0x5c0] ;  /* 0x0001700000047ab9 */ /* 0x000fe40000000a00 */
[----:B------:R-:W-:-:S04]  /*25e0*/  LEA R12, P2, R14, UR4, 0x1 ;  /* 0x000000040e0c7c11 */ /* 0x000fc8000f8408ff */
[----:B------:R-:W-:Y:S02]  /*25f0*/  LEA.HI.X R13, R14, UR5, R13, 0x1, P2 ;  /* 0x000000050e0d7c11 */ /* 0x000fe400090f0c0d */
[----:B------:R-:W1:Y:S01]  /*2600*/  LDC.64 R14, c[0x0][0x5b0] ;  /* 0x00016c00ff0e7b82 */ /* 0x000e620000000a00 */
[-C--:B0-----:R-:W-:Y:S02]  /*2610*/  IMAD R20, R21, R220.reuse, RZ ;  /* 0x000000dc15147224 */ /* 0x081fe400078e02ff */
[----:B------:R-:W-:-:S04]  /*2620*/  IMAD.WIDE.U32 R216, R17, R220, R8 ;  /* 0x000000dc11d87225 */ /* 0x000fc800078e0008 */
[----:B------:R-:W-:Y:S01]  /*2630*/  IMAD R225, R17, R221, R20 ;  /* 0x000000dd11e17224 */ /* 0x000fe200078e0214 */
[----:B------:R-:W-:Y:S01]  /*2640*/  IADD3 R216, P2, R6, R216, RZ ;  /* 0x000000d806d87210 */ /* 0x000fe20007f5e0ff */
[----:B------:R-:W0:Y:S01]  /*2650*/  LDC.64 R20, c[0x0][0x5a8] ;  /* 0x00016a00ff147b82 */ /* 0x000e220000000a00 */
[-C--:B-1----:R-:W-:Y:S02]  /*2660*/  IMAD R224, R11, R14.reuse, RZ ;  /* 0x0000000e0be07224 */ /* 0x082fe400078e02ff */
[----:B------:R-:W-:Y:S02]  /*2670*/  IADD3.X R217, R7, R217, R225, P2, !PT ;  /* 0x000000d907d97210 */ /* 0x000fe400017fe4e1 */
[C---:B------:R-:W-:Y:S02]  /*2680*/  IMAD R224, R10.reuse, R15, R224 ;  /* 0x0000000f0ae07224 */ /* 0x040fe400078e02e0 */
[----:B------:R-:W-:-:S04]  /*2690*/  IMAD.WIDE.U32 R218, R10, R14, R216 ;  /* 0x0000000e0ada7225 */ /* 0x000fc800078e00d8 */
[----:B------:R-:W-:Y:S01]  /*26a0*/  IMAD.IADD R219, R219, 0x1, R224 ;  /* 0x00000001dbdb7824 */ /* 0x000fe200078e02e0 */
[----:B0-----:R-:W-:-:S04]  /*26b0*/  LEA R222, P2, R218, R20, 0x1 ;  /* 0x00000014dade7211 */ /* 0x001fc800078408ff */
[----:B------:R-:W-:-:S05]  /*26c0*/  LEA.HI.X R223, R218, R21, R219, 0x1, P2 ;  /* 0x00000015dadf7211 */ /* 0x000fca00010f0cdb */
[----:B------:R-:W2:Y:S01]  /*26d0*/  @P1 LDG.E.LTC128B.U16 R221, desc[UR54][R222.64] ;  /* 0x00000036dedd1981 */ /* 0x000ea2000c1e1520 */
[----:B------:R-:W-:Y:S01]  /*26e0*/  BSSY B1, `(.L_x_38) ;  /* 0x0000011000017945 */ /* 0x000fe20003800000 */
[----:B--2---:R-:W-:-:S05]  /*26f0*/  HADD2.F32 R219, -RZ, R221.H0_H0 ;  /* 0x200000ddffdb7230 */ /* 0x004fca0000004100 */
[----:B------:R-:W-:-:S04]  /*2700*/  FMUL R219, R219, R16 ;  /* 0x00000010dbdb7220 */ /* 0x000fc80000400000 */
[----:B------:R-:W-:-:S05]  /*2710*/  FFMA R219, R120, R2, R219 ;  /* 0x0000000278db7223 */ /* 0x000fca00000000db */
[----:B------:R-:W-:-:S05]  /*2720*/  F2FP.F16.F32.PACK_AB R219, RZ, R219 ;  /* 0x000000dbffdb723e */ /* 0x000fca00000000ff */
[----:B------:R0:W-:Y:S02]  /*2730*/  @P1 STG.E.U16 desc[UR54][R12.64], R219 ;  /* 0x000000db0c001986 */ /* 0x0001e4000c101536 */
[----:B0-----:R-:W-:-:S03]  /*2740*/  IMAD.WIDE.U32 R218, R10, R14, R6 ;  /* 0x0000000e0ada7225 */ /* 0x001fc600078e0006 */
[----:B------:R-:W-:-:S04]  /*2750*/  IADD3 R222, P1, R8, R218, RZ ;  /* 0x000000da08de7210 */ /* 0x000fc80007f3e0ff */
[----:B------:R-:W-:-:S03]  /*2760*/  IADD3.X R223, R9, R224, R219, P1, !PT ;  /* 0x000000e009df7210 */ /* 0x000fc60000ffe4db */
[----:B------:R-:W-:-:S04]  /*2770*/  IMAD.WIDE.U32 R222, R17, R220, R222 ;  /* 0x000000dc11de7225 */ /* 0x000fc800078e00de */
[----:B------:R-:W-:Y:S01]  /*2780*/  IMAD.IADD R120, R225, 0x1, R223 ;  /* 0x00000001e1787824 */ /* 0x000fe200078e02df */
[----:B------:R-:W-:-:S04]  /*2790*/  LEA R218, P1, R222, R20, 0x1 ;  /* 0x00000014deda7211 */ /* 0x000fc800078208ff */
[----:B------:R-:W-:Y:S02]  /*27a0*/  LEA.HI.X R219, R222, R21, R120, 0x1, P1 ;  /* 0x00000015dedb7211 */ /* 0x000fe400008f0c78 */
[----:B------:R-:W-:-:S04]  /*27b0*/  ISETP.GT.AND P1, PT, R3, 0x1, PT ;  /* 0x000000010300780c */ /* 0x000fc80003f24270 */
[----:B------:R-:W-:-:S13]  /*27c0*/  ISETP.GT.AND P2, PT, R0, RZ, P1 ;  /* 0x000000ff0000720c */ /* 0x000fda0000f44270 */
[----:B------:R-:W-:Y:S05]  /*27d0*/  @!P2 BRA `(.L_x_39) ;  /* 0x000000000004a947 */ /* 0x000fea0003800000 */
[----:B------:R0:W5:Y:S02]  /*27e0*/  LDG.E.LTC128B.U16 R221, desc[UR54][R218.64+0x2] ;  /* 0x00000236dadd7981 */ /* 0x000164000c1e1520 */
.L_x_39:
[----:B------:R-:W-:Y:S05]  /*27f0*/  BSYNC B1 ;  /* 0x0000000000017941 */ /* 0x000fea0003800000 */
.L_x_38:
[----:B-----5:R-:W-:Y:S01]  /*2800*/  HADD2.F32 R11, -RZ, R221.H0_H0 ;  /* 0x200000ddff0b7230 */ /* 0x020fe20000004100 */
[----:B------:R-:W-:-:S04]  /*2810*/  ISETP.GT.AND P0, PT, R0, 0x8, P0 ;  /* 0x000000080000780c */ /* 0x000fc80000704270 */
[----:B------:R-:W-:-:S04]  /*2820*/  FMUL R120, R11, R16 ;  /* 0x000000100b787220 */ /* 0x000fc80000400000 */
[----:B------:R-:W-:-:S05]  /*2830*/  FFMA R120, R121, R2, R120 ;  /* 0x0000000279787223 */ /* 0x000fca0000000078 */
[----:B------:R-:W-:-:S04]  /*2840*/  F2FP.F16.F32.PACK_AB R120, RZ, R120 ;  /* 0x00000078ff78723e */ /* 0x000fc800000000ff */
[----:B------:R-:W-:Y:S01]  /*2850*/  PRMT R121, R120, 0x7610, R121 ;  /* 0x0000761078797816 */ /* 0x000fe20000000079 */
[----:B------:R-:W-:-:S04]  /*2860*/  IMAD.SHL.U32 R120, R14, 0x8, RZ ;  /* 0x000000080e787824 */ /* 0x000fc800078e00ff */
[----:B------:R1:W-:Y:S02]  /*2870*/  @P2 STG.E.U16 desc[UR54][R12.64+0x2], R121 ;  /* 0x000002790c002986 */ /* 0x0003e4000c101536 */
[----:B-1----:R-:W-:-:S03]  /*2880*/  SHF.L.U64.HI R121, R14, 0x3, R15 ;  /* 0x000000030e797819 */ /* 0x002fc6000001020f */
[----:B------:R-:W-:-:S04]  /*2890*/  IMAD.WIDE.U32 R120, R10, R14, R120 ;  /* 0x0000000e0a787225 */ /* 0x000fc800078e0078 */
[----:B------:R-:W-:Y:S01]  /*28a0*/  IMAD.IADD R15, R224, 0x1, R121 ;  /* 0x00000001e00f7824 */ /* 0x000fe200078e0279 */
[----:B------:R-:W-:-:S05]  /*28b0*/  IADD3 R11, P2, R216, R120, RZ ;  /* 0x00000078d80b7210 */ /* 0x000fca0007f5e0ff */
[----:B------:R-:W-:Y:S01]  /*28c0*/  IMAD.X R216, R15, 0x1, R217, P2 ;  /* 0x000000010fd87824 */ /* 0x000fe200010e06d9 */
[----:B------:R-:W-:-:S04]  /*28d0*/  LEA R10, P2, R11, R20, 0x1 ;  /* 0x000000140b0a7211 */ /* 0x000fc800078408ff */
[----:B------:R-:W-:-:S05]  /*28e0*/  LEA.HI.X R11, R11, R21, R216, 0x1, P2 ;  /* 0x000000150b0b7211 */ /* 0x000fca00010f0cd8 */
[----:B------:R-:W2:Y:S01]  /*28f0*/  @P0 LDG.E.LTC128B.U16 R221, desc[UR54][R10.64] ;  /* 0x000000360add0981 */ /* 0x000ea2000c1e1520 */
[----:B------:R-:W-:Y:S01]  /*2900*/  IADD3 R120, P2, P3, R8, R120, R6 ;  /* 0x0000007808787210 */ /* 0x000fe20007b5e006 */
[----:B------:R-:W-:Y:S01]  /*2910*/  BSSY B1, `(.L_x_40) ;  /* 0x0000011000017945 */ /* 0x000fe20003800000 */
[----:B------:R-:W-:Y:S02]  /*2920*/  SHF.L.U64.HI R5, R4, 0x4, R5 ;  /* 0x0000000404057819 */ /* 0x000fe40000010205 */
[----:B------:R-:W-:Y:S02]  /*2930*/  IADD3.X R121, R9, R15, R7, P2, P3 ;  /* 0x0000000f09797210 */ /* 0x000fe400017e6407 */
[----:B------:R-:W-:Y:S01]  /*2940*/  ISETP.GT.AND P1, PT, R0, 0x8, P1 ;  /* 0x000000080000780c */ /* 0x000fe20000f24270 */
[----:B------:R-:W-:-:S04]  /*2950*/  IMAD.WIDE.U32 R120, R17, R220, R120 ;  /* 0x000000dc11787225 */ /* 0x000fc800078e0078 */
[----:B------:R-:W-:Y:S01]  /*2960*/  IMAD.IADD R225, R225, 0x1, R121 ;  /* 0x00000001e1e17824 */ /* 0x000fe200078e0279 */
[----:B------:R-:W-:-:S04]  /*2970*/  LEA R20, P2, R120, R20, 0x1 ;  /* 0x0000001478147211 */ /* 0x000fc800078408ff */
[----:B------:R-:W-:Y:S02]  /*2980*/  LEA.HI.X R21, R120, R21, R225, 0x1, P2 ;  /* 0x0000001578157211 */ /* 0x000fe400010f0ce1 */
[----:B------:R-:W-:-:S05]  /*2990*/  LEA R4, P2, R4, R12, 0x4 ;  /* 0x0000000c04047211 */ /* 0x000fca00078420ff */
[----:B------:R-:W-:Y:S02]  /*29a0*/  IMAD.X R5, R5, 0x1, R13, P2 ;  /* 0x0000000105057824 */ /* 0x000fe400010e060d */
[----:B--2---:R-:W-:-:S05]  /*29b0*/  HADD2.F32 R7, -RZ, R221.H0_H0 ;  /* 0x200000ddff077230 */ /* 0x004fca0000004100 */
[----:B------:R-:W-:-:S04]  /*29c0*/  FMUL R7, R7, R16 ;  /* 0x0000001007077220 */ /* 0x000fc80000400000 */
[----:B------:R-:W-:-:S05]  /*29d0*/  FFMA R7, R122, R2, R7 ;  /* 0x000000027a077223 */ /* 0x000fca0000000007 */
[----:B------:R-:W-:-:S05]  /*29e0*/  F2FP.F16.F32.PACK_AB R7, RZ, R7 ;  /* 0x00000007ff07723e */ /* 0x000fca00000000ff */
[----:B------:R1:W-:Y:S01]  /*29f0*/  @P0 STG.E.U16 desc[UR54][R4.64], R7 ;  /* 0x0000000704000986 */ /* 0x0003e2000c101536 */
[----:B------:R-:W-:Y:S05]  /*2a00*/  @!P1 BRA `(.L_x_41) ;  /* 0x0000000000049947 */ /* 0x000fea0003800000 */
[----:B------:R2:W5:Y:S02]  /*2a10*/  LDG.E.LTC128B.U16 R221, desc[UR54][R20.64+0x2] ;  /* 0x0000023614dd7981 */ /* 0x000564000c1e1520 */
.L_x_41:
[----:B------:R-:W-:Y:S05]  /*2a20*/  BSYNC B1 ;  /* 0x0000000000017941 */ /* 0x000fea0003800000 */
.L_x_40:
[----:B-1---5:R-:W-:Y:S01]  /*2a30*/  HADD2.F32 R7, -RZ, R221.H0_H0 ;  /* 0x200000ddff077230 */ /* 0x022fe20000004100 */
[----:B------:R-:W-:Y:S01]  /*2a40*/  ISETP.GT.AND P0, PT, R3, 0x8, PT ;  /* 0x000000080300780c */ /* 0x000fe20003f04270 */
[----:B------:R-:W-:Y:S03]  /*2a50*/  BSSY B1, `(.L_x_42) ;  /* 0x0000008000017945 */ /* 0x000fe60003800000 */
[----:B------:R-:W-:Y:S01]  /*2a60*/  FMUL R6, R7, R16 ;  /* 0x0000001007067220 */ /* 0x000fe20000400000 */
[----:B------:R-:W-:-:S03]  /*2a70*/  ISETP.GT.AND P2, PT, R0, RZ, P0 ;  /* 0x000000ff0000720c */ /* 0x000fc60000744270 */
[----:B------:R-:W-:-:S05]  /*2a80*/  FFMA R6, R123, R2, R6 ;  /* 0x000000027b067223 */ /* 0x000fca0000000006 */
[----:B------:R-:W-:-:S05]  /*2a90*/  F2FP.F16.F32.PACK_AB R6, RZ, R6 ;  /* 0x00000006ff06723e */ /* 0x000fca00000000ff */
[----:B------:R1:W-:Y:S01]  /*2aa0*/  @P1 STG.E.U16 desc[UR54][R4.64+0x2], R6 ;  /* 0x0000020604001986 */ /* 0x0003e2000c101536 */
[----:B------:R-:W-:Y:S05]  /*2ab0*/  @!P2 BRA `(.L_x_43) ;  /* 0x000000000004a947 */ /* 0x000fea0003800000 */
[----:B------:R3:W5:Y:S02]  /*2ac0*/  LDG.E.LTC128B.U16 R221, desc[UR54][R218.64+0x10] ;  /* 0x00001036dadd7981 */ /* 0x000764000c1e1520 */
.L_x_43:
[----:B------:R-:W-:Y:S05]  /*2ad0*/  BSYNC B1 ;  /* 0x0000000000017941 */ /* 0x000fea0003800000 */
.L_x_42:
[----:B-----5:R-:W-:Y:S01]  /*2ae0*/  HADD2.F32 R7, -RZ, R221.H0_H0 ;  /* 0x200000ddff077230 */ /* 0x020fe20000004100 */
[----:B------:R-:W-:Y:S01]  /*2af0*/  ISETP.GT.AND P1, PT, R3, 0x9, PT ;  /* 0x000000090300780c */ /* 0x000fe20003f24270 */
[----:B-1----:R-:W-:Y:S01]  /*2b00*/  @P2 IMAD.MOV.U32 R6, RZ, RZ, R12 ;  /* 0x000000ffff062224 */ /* 0x002fe200078e000c */
[----:B------:R-:W-:Y:S02]  /*2b10*/  BSSY B1, `(.L_x_44) ;  /* 0x000000a000017945 */ /* 0x000fe40003800000 */
[----:B------:R-:W-:Y:S01]  /*2b20*/  FMUL R7, R7, R16 ;  /* 0x0000001007077220 */ /* 0x000fe20000400000 */
[----:B------:R-:W-:-:S03]  /*2b30*/  ISETP.GT.AND P3, PT, R0, RZ, P1 ;  /* 0x000000ff0000720c */ /* 0x000fc60000f64270 */
[----:B------:R-:W-:-:S05]  /*2b40*/  FFMA R7, R124, R2, R7 ;  /* 0x000000027c077223 */ /* 0x000fca0000000007 */
[----:B------:R-:W-:-:S04]  /*2b50*/  F2FP.F16.F32.PACK_AB R7, RZ, R7 ;  /* 0x00000007ff07723e */ /* 0x000fc800000000ff */
[----:B------:R-:W-:Y:S01]  /*2b60*/  PRMT R8, R7, 0x7610, R8 ;  /* 0x0000761007087816 */ /* 0x000fe20000000008 */
[----:B------:R-:W-:-:S05]  /*2b70*/  @P2 IMAD.MOV.U32 R7, RZ, RZ, R13 ;  /* 0x000000ffff072224 */ /* 0x000fca00078e000d */
[----:B------:R1:W-:Y:S01]  /*2b80*/  @P2 STG.E.U16 desc[UR54][R6.64+0x10], R8 ;  /* 0x0000100806002986 */ /* 0x0003e2000c101536 */
[----:B------:R-:W-:Y:S05]  /*2b90*/  @!P3 BRA `(.L_x_45) ;  /* 0x000000000004b947 */ /* 0x000fea0003800000 */
[----:B------:R4:W5:Y:S02]  /*2ba0*/  LDG.E.LTC128B.U16 R221, desc[UR54][R218.64+0x12] ;  /* 0x00001236dadd7981 */ /* 0x000964000c1e1520 */
.L_x_45:
[----:B------:R-:W-:Y:S05]  /*2bb0*/  BSYNC B1 ;  /* 0x0000000000017941 */ /* 0x000fea0003800000 */
.L_x_44:
[----:B-1---5:R-:W-:Y:S01]  /*2bc0*/  HADD2.F32 R7, -RZ, R221.H0_H0 ;  /* 0x200000ddff077230 */ /* 0x022fe20000004100 */
[----:B------:R-:W-:Y:S01]  /*2bd0*/  ISETP.GT.AND P0, PT, R0, 0x8, P0 ;  /* 0x000000080000780c */ /* 0x000fe20000704270 */
[----:B------:R-:W-:Y:S03]  /*2be0*/  BSSY B1, `(.L_x_46) ;  /* 0x000000a000017945 */ /* 0x000fe60003800000 */
[----:B------:R-:W-:Y:S01]  /*2bf0*/  FMUL R6, R7, R16 ;  /* 0x0000001007067220 */ /* 0x000fe20000400000 */
[----:B------:R-:W-:-:S03]  /*2c00*/  @P3 IMAD.MOV.U32 R7, RZ, RZ, R13 ;  /* 0x000000ffff073224 */ /* 0x000fc600078e000d */
[----:B------:R-:W-:-:S05]  /*2c10*/  FFMA R6, R125, R2, R6 ;  /* 0x000000027d067223 */ /* 0x000fca0000000006 */
[----:B------:R-:W-:-:S04]  /*2c20*/  F2FP.F16.F32.PACK_AB R6, RZ, R6 ;  /* 0x00000006ff06723e */ /* 0x000fc800000000ff */
[----:B------:R-:W-:Y:S01]  /*2c30*/  PRMT R8, R6, 0x7610, R8 ;  /* 0x0000761006087816 */ /* 0x000fe20000000008 */
[----:B------:R-:W-:-:S05]  /*2c40*/  @P3 IMAD.MOV.U32 R6, RZ, RZ, R12 ;  /* 0x000000ffff063224 */ /* 0x000fca00078e000c */
[----:B------:R1:W-:Y:S01]  /*2c50*/  @P3 STG.E.U16 desc[UR54][R6.64+0x12], R8 ;  /* 0x0000120806003986 */ /* 0x0003e2000c101536 */
[----:B------:R-:W-:Y:S05]  /*2c60*/  @!P0 BRA `(.L_x_47) ;  /* 0x0000000000048947 */ /* 0x000fea0003800000 */
[----:B------:R0:W5:Y:S02]  /*2c70*/  LDG.E.LTC128B.U16 R221, desc[UR54][R20.64+0x10] ;  /* 0x0000103614dd7981 */ /* 0x000164000c1e1520 */
.L_x_47:
[----:B------:R-:W-:Y:S05]  /*2c80*/  BSYNC B1 ;  /* 0x0000000000017941 */ /* 0x000fea0003800000 */
.L_x_46:
[----:B-1---5:R-:W-:Y:S01]  /*2c90*/  HADD2.F32 R7, -RZ, R221.H0_H0 ;  /* 0x200000ddff077230 */ /* 0x022fe20000004100 */
[----:B------:R-:W-:Y:S01]  /*2ca0*/  ISETP.GT.AND P1, PT, R0, 0x8, P1 ;  /* 0x000000080000780c */ /* 0x000fe20000f24270 */
[----:B------:R-:W-:Y:S03]  /*2cb0*/  BSSY B1, `(.L_x_48) ;  /* 0x0000007000017945 */ /* 0x000fe60003800000 */
[----:B------:R-:W-:-:S04]  /*2cc0*/  FMUL R7, R7, R16 ;  /* 0x0000001007077220 */ /* 0x000fc80000400000 */
[----:B------:R-:W-:-:S05]  /*2cd0*/  FFMA R7, R126, R2, R7 ;  /* 0x000000027e077223 */ /* 0x000fca0000000007 */
[----:B------:R-:W-:-:S05]  /*2ce0*/  F2FP.F16.F32.PACK_AB R7, RZ, R7 ;  /* 0x00000007ff07723e */ /* 0x000fca00000000ff */
[----:B------:R1:W-:Y:S01]  /*2cf0*/  @P0 STG.E.U16 desc[UR54][R4.64+0x10], R7 ;  /* 0x0000100704000986 */ /* 0x0003e2000c101536 */
[----:B------:R-:W-:Y:S05]  /*2d00*/  @!P1 BRA `(.L_x_49) ;  /* 0x0000000000049947 */ /* 0x000fea0003800000 */
[----:B------:R0:W5:Y:S02]  /*2d10*/  LDG.E.LTC128B.U16 R221, desc[UR54][R20.64+0x12] ;  /* 0x0000123614dd7981 */ /* 0x000164000c1e1520 */
.L_x_49:
[----:B------:R-:W-:Y:S05]  /*2d20*/  BSYNC B1 ;  /* 0x0000000000017941 */ /* 0x000fea0003800000 */
.L_x_48:
        /* <DEDUP_REMOVED lines=10> */
.L_x_51:
[----:B------:R-:W-:Y:S05]  /*2dd0*/  BSYNC B1 ;  /* 0x0000000000017941 */ /* 0x000fea0003800000 */
.L_x_50:
        /* <DEDUP_REMOVED lines=13> */
.L_x_53:
[----:B------:R-:W-:Y:S05]  /*2eb0*/  BSYNC B1 ;  /* 0x0000000000017941 */ /* 0x000fea0003800000 */
.L_x_52:
        /* <DEDUP_REMOVED lines=12> */
.L_x_55:
[----:B------:R-:W-:Y:S05]  /*2f80*/  BSYNC B1 ;  /* 0x0000000000017941 */ /* 0x000fea0003800000 */
.L_x_54:
        /* <DEDUP_REMOVED lines=9> */
.L_x_57:
[----:B------:R-:W-:Y:S05]  /*3020*/  BSYNC B1 ;  /* 0x0000000000017941 */ /* 0x000fea0003800000 */
.L_x_56:
        /* <DEDUP_REMOVED lines=10> */
.L_x_59:
[----:B------:R-:W-:Y:S05]  /*30d0*/  BSYNC B1 ;  /* 0x0000000000017941 */ /* 0x000fea0003800000 */
.L_x_58:
        /* <DEDUP_REMOVED lines=13> */
.L_x_61:
[----:B------:R-:W-:Y:S05]  /*31b0*/  BSYNC B1 ;  /* 0x0000000000017941 */ /* 0x000fea0003800000 */
.L_x_60:
        /* <DEDUP_REMOVED lines=12> */
.L_x_63:
[----:B------:R-:W-:Y:S05]  /*3280*/  BSYNC B1 ;  /* 0x0000000000017941 */ /* 0x000fea0003800000 */
.L_x_62:
        /* <DEDUP_REMOVED lines=9> */
.L_x_65:
[----:B------:R-:W-:Y:S05]  /*3320*/  BSYNC B1 ;  /* 0x0000000000017941 */ /* 0x000fea0003800000 */
.L_x_64:
        /* <DEDUP_REMOVED lines=10> */
.L_x_67:
[----:B------:R-:W-:Y:S05]  /*33d0*/  BSYNC B1 ;  /* 0x0000000000017941 */ /* 0x000fea0003800000 */
.L_x_66:
        /* <DEDUP_REMOVED lines=13> */
.L_x_69:
[----:B------:R-:W-:Y:S05]  /*34b0*/  BSYNC B1 ;  /* 0x0000000000017941 */ /* 0x000fea0003800000 */
.L_x_68:
        /* <DEDUP_REMOVED lines=12> */
.L_x_71:
[----:B------:R-:W-:Y:S05]  /*3580*/  BSYNC B1 ;  /* 0x0000000000017941 */ /* 0x000fea0003800000 */
.L_x_70:
        /* <DEDUP_REMOVED lines=9> */
.L_x_73:
[----:B------:R-:W-:Y:S05]  /*3620*/  BSYNC B1 ;  /* 0x0000000000017941 */ /* 0x000fea0003800000 */
.L_x_72:
        /* <DEDUP_REMOVED lines=10> */
.L_x_75:
[----:B------:R-:W-:Y:S05]  /*36d0*/  BSYNC B1 ;  /* 0x0000000000017941 */ /* 0x000fea0003800000 */
.L_x_74:
        /* <DEDUP_REMOVED lines=13> */
.L_x_77:
[----:B------:R-:W-:Y:S05]  /*37b0*/  BSYNC B1 ;  /* 0x0000000000017941 */ /* 0x000fea0003800000 */
.L_x_76:
        /* <DEDUP_REMOVED lines=12> */
.L_x_79:
[----:B------:R-:W-:Y:S05]  /*3880*/  BSYNC B1 ;  /* 0x0000000000017941 */ /* 0x000fea0003800000 */
.L_x_78:
        /* <DEDUP_REMOVED lines=9> */
.L_x_81:
[----:B------:R-:W-:Y:S05]  /*3920*/  BSYNC B1 ;  /* 0x0000000000017941 */ /* 0x000fea0003800000 */
.L_x_80:
        /* <DEDUP_REMOVED lines=10> */
.L_x_83:
[----:B------:R-:W-:Y:S05]  /*39d0*/  BSYNC B1 ;  /* 0x0000000000017941 */ /* 0x000fea0003800000 */
.L_x_82:
        /* <DEDUP_REMOVED lines=13> */
.L_x_85:
[----:B------:R-:W-:Y:S05]  /*3ab0*/  BSYNC B1 ;  /* 0x0000000000017941 */ /* 0x000fea0003800000 */
.L_x_84:
        /* <DEDUP_REMOVED lines=12> */
.L_x_87:
[----:B------:R-:W-:Y:S05]  /*3b80*/  BSYNC B1 ;  /* 0x0000000000017941 */ /* 0x000fea0003800000 */
.L_x_86:
        /* <DEDUP_REMOVED lines=9> */
.L_x_89:
[----:B------:R-:W-:Y:S05]  /*3c20*/  BSYNC B1 ;  /* 0x0000000000017941 */ /* 0x000fea0003800000 */
.L_x_88:
        /* <DEDUP_REMOVED lines=10> */
.L_x_91:
[----:B------:R-:W-:Y:S05]  /*3cd0*/  BSYNC B1 ;  /* 0x0000000000017941 */ /* 0x000fea0003800000 */
.L_x_90:
        /* <DEDUP_REMOVED lines=13> */
.L_x_93:
[----:B------:R-:W-:Y:S05]  /*3db0*/  BSYNC B1 ;  /* 0x0000000000017941 */ /* 0x000fea0003800000 */
.L_x_92:
        /* <DEDUP_REMOVED lines=12> */
.L_x_95:
[----:B------:R-:W-:Y:S05]  /*3e80*/  BSYNC B1 ;  /* 0x0000000000017941 */ /* 0x000fea0003800000 */
.L_x_94:
        /* <DEDUP_REMOVED lines=9> */
.L_x_97:
[----:B------:R-:W-:Y:S05]  /*3f20*/  BSYNC B1 ;  /* 0x0000000000017941 */ /* 0x000fea0003800000 */
.L_x_96:
        /* <DEDUP_REMOVED lines=10> */
.L_x_99:
[----:B------:R-:W-:Y:S05]  /*3fd0*/  BSYNC B1 ;  /* 0x0000000000017941 */ /* 0x000fea0003800000 */
.L_x_98:
        /* <DEDUP_REMOVED lines=13> */
.L_x_101:
[----:B------:R-:W-:Y:S05]  /*40b0*/  BSYNC B1 ;  /* 0x0000000000017941 */ /* 0x000fea0003800000 */
.L_x_100:
        /* <DEDUP_REMOVED lines=12> */
.L_x_103:
[----:B------:R-:W-:Y:S05]  /*4180*/  BSYNC B1 ;  /* 0x0000000000017941 */ /* 0x000fea0003800000 */
.L_x_102:
        /* <DEDUP_REMOVED lines=9> */
.L_x_105:
[----:B------:R-:W-:Y:S05]  /*4220*/  BSYNC B1 ;  /* 0x0000000000017941 */ /* 0x000fea0003800000 */
.L_x_104:
        /* <DEDUP_REMOVED lines=10> */
.L_x_107:
[----:B------:R-:W-:Y:S05]  /*42d0*/  BSYNC B1 ;  /* 0x0000000000017941 */ /* 0x000fea0003800000 */
.L_x_106:
        /* <DEDUP_REMOVED lines=13> */
.L_x_109:
[----:B------:R-:W-:Y:S05]  /*43b0*/  BSYNC B1 ;  /* 0x0000000000017941 */ /* 0x000fea0003800000 */
.L_x_108:
        /* <DEDUP_REMOVED lines=12> */
.L_x_111:
[----:B------:R-:W-:Y:S05]  /*4480*/  BSYNC B1 ;  /* 0x0000000000017941 */ /* 0x000fea0003800000 */
.L_x_110:
        /* <DEDUP_REMOVED lines=9> */
.L_x_113:
[----:B------:R-:W-:Y:S05]  /*4520*/  BSYNC B1 ;  /* 0x0000000000017941 */ /* 0x000fea0003800000 */
.L_x_112:
        /* <DEDUP_REMOVED lines=10> */
.L_x_115:
[----:B------:R-:W-:Y:S05]  /*45d0*/  BSYNC B1 ;  /* 0x0000000000017941 */ /* 0x000fea0003800000 */
.L_x_114:
        /* <DEDUP_REMOVED lines=13> */
.L_x_117:
[----:B------:R-:W-:Y:S05]  /*46b0*/  BSYNC B1 ;  /* 0x0000000000017941 */ /* 0x000fea0003800000 */
.L_x_116:
        /* <DEDUP_REMOVED lines=12> */
.L_x_119:
[----:B------:R-:W-:Y:S05]  /*4780*/  BSYNC B1 ;  /* 0x0000000000017941 */ /* 0x000fea0003800000 */
.L_x_118:
        /* <DEDUP_REMOVED lines=9> */
.L_x_121:
[----:B------:R-:W-:Y:S05]  /*4820*/  BSYNC B1 ;  /* 0x0000000000017941 */ /* 0x000fea0003800000 */
.L_x_120:
        /* <DEDUP_REMOVED lines=10> */
.L_x_123:
[----:B------:R-:W-:Y:S05]  /*48d0*/  BSYNC B1 ;  /* 0x0000000000017941 */ /* 0x000fea0003800000 */
.L_x_122:
        /* <DEDUP_REMOVED lines=13> */
.L_x_125:
[----:B------:R-:W-:Y:S05]  /*49b0*/  BSYNC B1 ;  /* 0x0000000000017941 */ /* 0x000fea0003800000 */
.L_x_124:
        /* <DEDUP_REMOVED lines=12> */
.L_x_127:
[----:B------:R-:W-:Y:S05]  /*4a80*/  BSYNC B1 ;  /* 0x0000000000017941 */ /* 0x000fea0003800000 */
.L_x_126:
        /* <DEDUP_REMOVED lines=9> */
.L_x_129:
[----:B------:R-:W-:Y:S05]  /*4b20*/  BSYNC B1 ;  /* 0x0000000000017941 */ /* 0x000fea0003800000 */
.L_x_128:
        /* <DEDUP_REMOVED lines=10> */
.L_x_131:
[----:B------:R-:W-:Y:S05]  /*4bd0*/  BSYNC B1 ;  /* 0x0000000000017941 */ /* 0x000fea0003800000 */
.L_x_130:
        /* <DEDUP_REMOVED lines=13> */
.L_x_133:
[----:B------:R-:W-:Y:S05]  /*4cb0*/  BSYNC B1 ;  /* 0x0000000000017941 */ /* 0x000fea0003800000 */
.L_x_132:
        /* <DEDUP_REMOVED lines=12> */
.L_x_135:
[----:B------:R-:W-:Y:S05]  /*4d80*/  BSYNC B1 ;  /* 0x0000000000017941 */ /* 0x000fea0003800000 */
.L_x_134:
        /* <DEDUP_REMOVED lines=9> */
.L_x_137:
[----:B------:R-:W-:Y:S05]  /*4e20*/  BSYNC B1 ;  /* 0x0000000000017941 */ /* 0x000fea0003800000 */
.L_x_136:
        /* <DEDUP_REMOVED lines=10> */
.L_x_139:
[----:B------:R-:W-:Y:S05]  /*4ed0*/  BSYNC B1 ;  /* 0x0000000000017941 */ /* 0x000fea0003800000 */
.L_x_138:
        /* <DEDUP_REMOVED lines=13> */
.L_x_141:
[----:B------:R-:W-:Y:S05]  /*4fb0*/  BSYNC B1 ;  /* 0x0000000000017941 */ /* 0x000fea0003800000 */
.L_x_140:
        /* <DEDUP_REMOVED lines=12> */
.L_x_143:
[----:B------:R-:W-:Y:S05]  /*5080*/  BSYNC B1 ;  /* 0x0000000000017941 */ /* 0x000fea0003800000 */
.L_x_142:
        /* <DEDUP_REMOVED lines=9> */
.L_x_145:
[----:B------:R-:W-:Y:S05]  /*5120*/  BSYNC B1 ;  /* 0x0000000000017941 */ /* 0x000fea0003800000 */
.L_x_144:
        /* <DEDUP_REMOVED lines=10> */
.L_x_147:
[----:B------:R-:W-:Y:S05]  /*51d0*/  BSYNC B1 ;  /* 0x0000000000017941 */ /* 0x000fea0003800000 */
.L_x_146:
        /* <DEDUP_REMOVED lines=13> */
.L_x_149:
[----:B------:R-:W-:Y:S05]  /*52b0*/  BSYNC B1 ;  /* 0x0000000000017941 */ /* 0x000fea0003800000 */
.L_x_148:
        /* <DEDUP_REMOVED lines=12> */
.L_x_151:
[----:B------:R-:W-:Y:S05]  /*5380*/  BSYNC B1 ;  /* 0x0000000000017941 */ /* 0x000fea0003800000 */
.L_x_150:
        /* <DEDUP_REMOVED lines=9> */
.L_x_153:
[----:B------:R-:W-:Y:S05]  /*5420*/  BSYNC B1 ;  /* 0x0000000000017941 */ /* 0x000fea0003800000 */
.L_x_152:
        /* <DEDUP_REMOVED lines=10> */
.L_x_155:
[----:B------:R-:W-:Y:S05]  /*54d0*/  BSYNC B1 ;  /* 0x0000000000017941 */ /* 0x000fea0003800000 */
.L_x_154:
        /* <DEDUP_REMOVED lines=13> */
.L_x_157:
[----:B------:R-:W-:Y:S05]  /*55b0*/  BSYNC B1 ;  /* 0x0000000000017941 */ /* 0x000fea0003800000 */
.L_x_156:
        /* <DEDUP_REMOVED lines=12> */
.L_x_159:
[----:B------:R-:W-:Y:S05]  /*5680*/  BSYNC B1 ;  /* 0x0000000000017941 */ /* 0x000fea0003800000 */
.L_x_158:
        /* <DEDUP_REMOVED lines=9> */
.L_x_161:
[----:B------:R-:W-:Y:S05]  /*5720*/  BSYNC B1 ;  /* 0x0000000000017941 */ /* 0x000fea0003800000 */
.L_x_160:
        /* <DEDUP_REMOVED lines=10> */
.L_x_163:
[----:B------:R-:W-:Y:S05]  /*57d0*/  BSYNC B1 ;  /* 0x0000000000017941 */ /* 0x000fea0003800000 */
.L_x_162:
        /* <DEDUP_REMOVED lines=13> */
.L_x_165:
[----:B------:R-:W-:Y:S05]  /*58b0*/  BSYNC B1 ;  /* 0x0000000000017941 */ /* 0x000fea0003800000 */
.L_x_164:
        /* <DEDUP_REMOVED lines=12> */
.L_x_167:
[----:B------:R-:W-:Y:S05]  /*5980*/  BSYNC B1 ;  /* 0x0000000000017941 */ /* 0x000fea0003800000 */
.L_x_166:
        /* <DEDUP_REMOVED lines=9> */
.L_x_169:
[----:B------:R-:W-:Y:S05]  /*5a20*/  BSYNC B1 ;  /* 0x0000000000017941 */ /* 0x000fea0003800000 */
.L_x_168:
        /* <DEDUP_REMOVED lines=10> */
.L_x_171:
[----:B------:R-:W-:Y:S05]  /*5ad0*/  BSYNC B1 ;  /* 0x0000000000017941 */ /* 0x000fea0003800000 */
.L_x_170:
        /* <DEDUP_REMOVED lines=13> */
.L_x_173:
[----:B------:R-:W-:Y:S05]  /*5bb0*/  BSYNC B1 ;  /* 0x0000000000017941 */ /* 0x000fea0003800000 */
.L_x_172:
        /* <DEDUP_REMOVED lines=12> */
.L_x_175:
[----:B------:R-:W-:Y:S05]  /*5c80*/  BSYNC B1 ;  /* 0x0000000000017941 */ /* 0x000fea0003800000 */
.L_x_174:
        /* <DEDUP_REMOVED lines=9> */
.L_x_177:
[----:B------:R-:W-:Y:S05]  /*5d20*/  BSYNC B1 ;  /* 0x0000000000017941 */ /* 0x000fea0003800000 */
.L_x_176:
        /* <DEDUP_REMOVED lines=10> */
.L_x_179:
[----:B------:R-:W-:Y:S05]  /*5dd0*/  BSYNC B1 ;  /* 0x0000000000017941 */ /* 0x000fea0003800000 */
.L_x_178:
        /* <DEDUP_REMOVED lines=13> */
.L_x_181:
[----:B------:R-:W-:Y:S05]  /*5eb0*/  BSYNC B1 ;  /* 0x0000000000017941 */ /* 0x000fea0003800000 */
.L_x_180:
        /* <DEDUP_REMOVED lines=12> */
.L_x_183:
[----:B------:R-:W-:Y:S05]  /*5f80*/  BSYNC B1 ;  /* 0x0000000000017941 */ /* 0x000fea0003800000 */
.L_x_182:
        /* <DEDUP_REMOVED lines=9> */
.L_x_185:
[----:B------:R-:W-:Y:S05]  /*6020*/  BSYNC B1 ;  /* 0x0000000000017941 */ /* 0x000fea0003800000 */
.L_x_184:
        /* <DEDUP_REMOVED lines=10> */
.L_x_187:
[----:B------:R-:W-:Y:S05]  /*60d0*/  BSYNC B1 ;  /* 0x0000000000017941 */ /* 0x000fea0003800000 */
.L_x_186:
        /* <DEDUP_REMOVED lines=13> */
.L_x_189:
[----:B------:R-:W-:Y:S05]  /*61b0*/  BSYNC B1 ;  /* 0x0000000000017941 */ /* 0x000fea0003800000 */
.L_x_188:
        /* <DEDUP_REMOVED lines=12> */
.L_x_191:
[----:B------:R-:W-:Y:S05]  /*6280*/  BSYNC B1 ;  /* 0x0000000000017941 */ /* 0x000fea0003800000 */
.L_x_190:
        /* <DEDUP_REMOVED lines=9> */
.L_x_193:
[----:B------:R-:W-:Y:S05]  /*6320*/  BSYNC B1 ;  /* 0x0000000000017941 */ /* 0x000fea0003800000 */
.L_x_192:
        /* <DEDUP_REMOVED lines=10> */
.L_x_195:
[----:B------:R-:W-:Y:S05]  /*63d0*/  BSYNC B1 ;  /* 0x0000000000017941 */ /* 0x000fea0003800000 */
.L_x_194:
        /* <DEDUP_REMOVED lines=13> */
.L_x_197:
[----:B------:R-:W-:Y:S05]  /*64b0*/  BSYNC B1 ;  /* 0x0000000000017941 */ /* 0x000fea0003800000 */
.L_x_196:
        /* <DEDUP_REMOVED lines=12> */
.L_x_199:
[----:B------:R-:W-:Y:S05]  /*6580*/  BSYNC B1 ;  /* 0x0000000000017941 */ /* 0x000fea0003800000 */
.L_x_198:
        /* <DEDUP_REMOVED lines=9> */
.L_x_201:
[----:B------:R-:W-:Y:S05]  /*6620*/  BSYNC B1 ;  /* 0x0000000000017941 */ /* 0x000fea0003800000 */
.L_x_200:
        /* <DEDUP_REMOVED lines=10> */
.L_x_203:
[----:B------:R-:W-:Y:S05]  /*66d0*/  BSYNC B1 ;  /* 0x0000000000017941 */ /* 0x000fea0003800000 */
.L_x_202:
        /* <DEDUP_REMOVED lines=13> */
.L_x_205:
[----:B------:R-:W-:Y:S05]  /*67b0*/  BSYNC B1 ;  /* 0x0000000000017941 */ /* 0x000fea0003800000 */
.L_x_204:
        /* <DEDUP_REMOVED lines=12> */
.L_x_207:
[----:B------:R-:W-:Y:S05]  /*6880*/  BSYNC B1 ;  /* 0x0000000000017941 */ /* 0x000fea0003800000 */
.L_x_206:
        /* <DEDUP_REMOVED lines=9> */
.L_x_209:
[----:B------:R-:W-:Y:S05]  /*6920*/  BSYNC B1 ;  /* 0x0000000000017941 */ /* 0x000fea0003800000 */
.L_x_208:
        /* <DEDUP_REMOVED lines=10> */
.L_x_211:
[----:B------:R-:W-:Y:S05]  /*69d0*/  BSYNC B1 ;  /* 0x0000000000017941 */ /* 0x000fea0003800000 */
.L_x_210:
        /* <DEDUP_REMOVED lines=13> */
.L_x_213:
[----:B------:R-:W-:Y:S05]  /*6ab0*/  BSYNC B1 ;  /* 0x0000000000017941 */ /* 0x000fea0003800000 */
.L_x_212:
        /* <DEDUP_REMOVED lines=12> */
.L_x_215:
[----:B------:R-:W-:Y:S05]  /*6b80*/  BSYNC B1 ;  /* 0x0000000000017941 */ /* 0x000fea0003800000 */
.L_x_214:
        /* <DEDUP_REMOVED lines=9> */
.L_x_217:
[----:B------:R-:W-:Y:S05]  /*6c20*/  BSYNC B1 ;  /* 0x0000000000017941 */ /* 0x000fea0003800000 */
.L_x_216:
        /* <DEDUP_REMOVED lines=10> */
.L_x_219:
[----:B------:R-:W-:Y:S05]  /*6cd0*/  BSYNC B1 ;  /* 0x0000000000017941 */ /* 0x000fea0003800000 */
.L_x_218:
        /* <DEDUP_REMOVED lines=13> */
.L_x_221:
[----:B------:R-:W-:Y:S05]  /*6db0*/  BSYNC B1 ;  /* 0x0000000000017941 */ /* 0x000fea0003800000 */
.L_x_220:
        /* <DEDUP_REMOVED lines=12> */
.L_x_223:
[----:B------:R-:W-:Y:S05]  /*6e80*/  BSYNC B1 ;  /* 0x0000000000017941 */ /* 0x000fea0003800000 */
.L_x_222:
        /* <DEDUP_REMOVED lines=9> */
.L_x_225:
[----:B------:R-:W-:Y:S05]  /*6f20*/  BSYNC B1 ;  /* 0x0000000000017941 */ /* 0x000fea0003800000 */
.L_x_224:
        /* <DEDUP_REMOVED lines=10> */
.L_x_227:
[----:B------:R-:W-:Y:S05]  /*6fd0*/  BSYNC B1 ;  /* 0x0000000000017941 */ /* 0x000fea0003800000 */
.L_x_226:
        /* <DEDUP_REMOVED lines=13> */
.L_x_229:
[----:B------:R-:W-:Y:S05]  /*70b0*/  BSYNC B1 ;  /* 0x0000000000017941 */ /* 0x000fea0003800000 */
.L_x_228:
        /* <DEDUP_REMOVED lines=12> */
.L_x_231:
[----:B------:R-:W-:Y:S05]  /*7180*/  BSYNC B1 ;  /* 0x0000000000017941 */ /* 0x000fea0003800000 */
.L_x_230:
        /* <DEDUP_REMOVED lines=9> */
.L_x_233:
[----:B------:R-:W-:Y:S05]  /*7220*/  BSYNC B1 ;  /* 0x0000000000017941 */ /* 0x000fea0003800000 */
.L_x_232:
        /* <DEDUP_REMOVED lines=10> */
.L_x_235:
[----:B------:R-:W-:Y:S05]  /*72d0*/  BSYNC B1 ;  /* 0x0000000000017941 */ /* 0x000fea0003800000 */
.L_x_234:
        /* <DEDUP_REMOVED lines=13> */
.L_x_237:
[----:B------:R-:W-:Y:S05]  /*73b0*/  BSYNC B1 ;  /* 0x0000000000017941 */ /* 0x000fea0003800000 */
.L_x_236:
        /* <DEDUP_REMOVED lines=12> */
.L_x_239:
[----:B------:R-:W-:Y:S05]  /*7480*/  BSYNC B1 ;  /* 0x0000000000017941 */ /* 0x000fea0003800000 */
.L_x_238:
        /* <DEDUP_REMOVED lines=9> */
.L_x_241:
[----:B------:R-:W-:Y:S05]  /*7520*/  BSYNC B1 ;  /* 0x0000000000017941 */ /* 0x000fea0003800000 */
.L_x_240:
        /* <DEDUP_REMOVED lines=10> */
.L_x_243:
[----:B------:R-:W-:Y:S05]  /*75d0*/  BSYNC B1 ;  /* 0x0000000000017941 */ /* 0x000fea0003800000 */
.L_x_242:
        /* <DEDUP_REMOVED lines=13> */
.L_x_245:
[----:B------:R-:W-:Y:S05]  /*76b0*/  BSYNC B1 ;  /* 0x0000000000017941 */ /* 0x000fea0003800000 */
.L_x_244:
        /* <DEDUP_REMOVED lines=12> */
.L_x_247:
[----:B------:R-:W-:Y:S05]  /*7780*/  BSYNC B1 ;  /* 0x0000000000017941 */ /* 0x000fea0003800000 */
.L_x_246:
        /* <DEDUP_REMOVED lines=9> */
.L_x_249:
[----:B------:R-:W-:Y:S05]  /*7820*/  BSYNC B1 ;  /* 0x0000000000017941 */ /* 0x000fea0003800000 */
.L_x_248:
        /* <DEDUP_REMOVED lines=10> */
.L_x_251:
[----:B------:R-:W-:Y:S05]  /*78d0*/  BSYNC B1 ;  /* 0x0000000000017941 */ /* 0x000fea0003800000 */
.L_x_250:
        /* <DEDUP_REMOVED lines=13> */
.L_x_253:
[----:B------:R-:W-:Y:S05]  /*79b0*/  BSYNC B1 ;  /* 0x0000000000017941 */ /* 0x000fea0003800000 */
.L_x_252:
        /* <DEDUP_REMOVED lines=12> */
.L_x_255:
[----:B------:R-:W-:Y:S05]  /*7a80*/  BSYNC B1 ;  /* 0x0000000000017941 */ /* 0x000fea0003800000 */
.L_x_254:
        /* <DEDUP_REMOVED lines=9> */
.L_x_257:
[----:B------:R-:W-:Y:S05]  /*7b20*/  BSYNC B1 ;  /* 0x0000000000017941 */ /* 0x000fea0003800000 */
.L_x_256:
        /* <DEDUP_REMOVED lines=10> */
.L_x_259:
[----:B------:R-:W-:Y:S05]  /*7bd0*/  BSYNC B1 ;  /* 0x0000000000017941 */ /* 0x000fea0003800000 */
.L_x_258:
        /* <DEDUP_REMOVED lines=13> */
.L_x_261:
[----:B------:R-:W-:Y:S05]  /*7cb0*/  BSYNC B1 ;  /* 0x0000000000017941 */ /* 0x000fea0003800000 */
.L_x_260:
        /* <DEDUP_REMOVED lines=12> */
.L_x_263:
[----:B------:R-:W-:Y:S05]  /*7d80*/  BSYNC B1 ;  /* 0x0000000000017941 */ /* 0x000fea0003800000 */
.L_x_262:
        /* <DEDUP_REMOVED lines=9> */
.L_x_265:
[----:B------:R-:W-:Y:S05]  /*7e20*/  BSYNC B1 ;  /* 0x0000000000017941 */ /* 0x000fea0003800000 */
.L_x_264:
        /* <DEDUP_REMOVED lines=10> */
.L_x_267:
[----:B------:R-:W-:Y:S05]  /*7ed0*/  BSYNC B1 ;  /* 0x0000000000017941 */ /* 0x000fea0003800000 */
.L_x_266:
        /* <DEDUP_REMOVED lines=13> */
.L_x_269:
[----:B------:R-:W-:Y:S05]  /*7fb0*/  BSYNC B1 ;  /* 0x0000000000017941 */ /* 0x000fea0003800000 */
.L_x_268:
        /* <DEDUP_REMOVED lines=12> */
.L_x_271:
[----:B------:R-:W-:Y:S05]  /*8080*/  BSYNC B1 ;  /* 0x0000000000017941 */ /* 0x000fea0003800000 */
.L_x_270:
        /* <DEDUP_REMOVED lines=9> */
.L_x_273:
[----:B------:R-:W-:Y:S05]  /*8120*/  BSYNC B1 ;  /* 0x0000000000017941 */ /* 0x000fea0003800000 */
.L_x_272:
        /* <DEDUP_REMOVED lines=10> */
.L_x_275:
[----:B------:R-:W-:Y:S05]  /*81d0*/  BSYNC B1 ;  /* 0x0000000000017941 */ /* 0x000fea0003800000 */
.L_x_274:
        /* <DEDUP_REMOVED lines=13> */
.L_x_277:
[----:B------:R-:W-:Y:S05]  /*82b0*/  BSYNC B1 ;  /* 0x0000000000017941 */ /* 0x000fea0003800000 */
.L_x_276:
        /* <DEDUP_REMOVED lines=12> */
.L_x_279:
[----:B------:R-:W-:Y:S05]  /*8380*/  BSYNC B1 ;  /* 0x0000000000017941 */ /* 0x000fea0003800000 */
.L_x_278:
        /* <DEDUP_REMOVED lines=9> */
.L_x_281:
[----:B------:R-:W-:Y:S05]  /*8420*/  BSYNC B1 ;  /* 0x0000000000017941 */ /* 0x000fea0003800000 */
.L_x_280:
        /* <DEDUP_REMOVED lines=10> */
.L_x_283:
[----:B------:R-:W-:Y:S05]  /*84d0*/  BSYNC B1 ;  /* 0x0000000000017941 */ /* 0x000fea0003800000 */
.L_x_282:
        /* <DEDUP_REMOVED lines=13> */
.L_x_285:
[----:B------:R-:W-:Y:S05]  /*85b0*/  BSYNC B1 ;  /* 0x0000000000017941 */ /* 0x000fea0003800000 */
.L_x_284:
        /* <DEDUP_REMOVED lines=12> */
.L_x_287:
[----:B------:R-:W-:Y:S05]  /*8680*/  BSYNC B1 ;  /* 0x0000000000017941 */ /* 0x000fea0003800000 */
.L_x_286:
        /* <DEDUP_REMOVED lines=9> */
.L_x_289:
[----:B------:R-:W-:Y:S05]  /*8720*/  BSYNC B1 ;  /* 0x0000000000017941 */ /* 0x000fea0003800000 */
.L_x_288:
        /* <DEDUP_REMOVED lines=10> */
.L_x_291:
[----:B------:R-:W-:Y:S05]  /*87d0*/  BSYNC B1 ;  /* 0x0000000000017941 */ /* 0x000fea0003800000 */
.L_x_290:
        /* <DEDUP_REMOVED lines=13> */
.L_x_293:
[----:B------:R-:W-:Y:S05]  /*88b0*/  BSYNC B1 ;  /* 0x0000000000017941 */ /* 0x000fea0003800000 */
.L_x_292:
        /* <DEDUP_REMOVED lines=12> */
.L_x_295:
[----:B------:R-:W-:Y:S05]  /*8980*/  BSYNC B1 ;  /* 0x0000000000017941 */ /* 0x000fea0003800000 */
.L_x_294:
        /* <DEDUP_REMOVED lines=9> */
.L_x_297:
[----:B------:R-:W-:Y:S05]  /*8a20*/  BSYNC B1 ;  /* 0x0000000000017941 */ /* 0x000fea0003800000 */
.L_x_296:
        /* <DEDUP_REMOVED lines=10> */
.L_x_299:
[----:B------:R-:W-:Y:S05]  /*8ad0*/  BSYNC B1 ;  /* 0x0000000000017941 */ /* 0x000fea0003800000 */
.L_x_298:
        /* <DEDUP_REMOVED lines=13> */
.L_x_301:
[----:B------:R-:W-:Y:S05]  /*8bb0*/  BSYNC B1 ;  /* 0x0000000000017941 */ /* 0x000fea0003800000 */
.L_x_300:
        /* <DEDUP_REMOVED lines=12> */
.L_x_303:
[----:B------:R-:W-:Y:S05]  /*8c80*/  BSYNC B1 ;  /* 0x0000000000017941 */ /* 0x000fea0003800000 */
.L_x_302:
        /* <DEDUP_REMOVED lines=9> */
.L_x_305:
[----:B------:R-:W-:Y:S05]  /*8d20*/  BSYNC B1 ;  /* 0x0000000000017941 */ /* 0x000fea0003800000 */
.L_x_304:
        /* <DEDUP_REMOVED lines=10> */
.L_x_307:
[----:B------:R-:W-:Y:S05]  /*8dd0*/  BSYNC B1 ;  /* 0x0000000000017941 */ /* 0x000fea0003800000 */
.L_x_306:
        /* <DEDUP_REMOVED lines=13> */
.L_x_309:
[----:B------:R-:W-:Y:S05]  /*8eb0*/  BSYNC B1 ;  /* 0x0000000000017941 */ /* 0x000fea0003800000 */
.L_x_308:
        /* <DEDUP_REMOVED lines=12> */
.L_x_311:
[----:B------:R-:W-:Y:S05]  /*8f80*/  BSYNC B1 ;  /* 0x0000000000017941 */ /* 0x000fea0003800000 */
.L_x_310:
        /* <DEDUP_REMOVED lines=9> */
.L_x_313:
[----:B------:R-:W-:Y:S05]  /*9020*/  BSYNC B1 ;  /* 0x0000000000017941 */ /* 0x000fea0003800000 */
.L_x_312:
        /* <DEDUP_REMOVED lines=10> */
.L_x_315:
[----:B------:R-:W-:Y:S05]  /*90d0*/  BSYNC B1 ;  /* 0x0000000000017941 */ /* 0x000fea0003800000 */
.L_x_314:
        /* <DEDUP_REMOVED lines=13> */
.L_x_317:
[----:B------:R-:W-:Y:S05]  /*91b0*/  BSYNC B1 ;  /* 0x0000000000017941 */ /* 0x000fea0003800000 */
.L_x_316:
        /* <DEDUP_REMOVED lines=12> */
.L_x_319:
[----:B------:R-:W-:Y:S05]  /*9280*/  BSYNC B1 ;  /* 0x0000000000017941 */ /* 0x000fea0003800000 */
.L_x_318:
        /* <DEDUP_REMOVED lines=9> */
.L_x_321:
[----:B------:R-:W-:Y:S05]  /*9320*/  BSYNC B1 ;  /* 0x0000000000017941 */ /* 0x000fea0003800000 */
.L_x_320:
        /* <DEDUP_REMOVED lines=10> */
.L_x_323:
[----:B------:R-:W-:Y:S05]  /*93d0*/  BSYNC B1 ;  /* 0x0000000000017941 */ /* 0x000fea0003800000 */
.L_x_322:
        /* <DEDUP_REMOVED lines=13> */
.L_x_325:
[----:B------:R-:W-:Y:S05]  /*94b0*/  BSYNC B1 ;  /* 0x0000000000017941 */ /* 0x000fea0003800000 */
.L_x_324:
        /* <DEDUP_REMOVED lines=12> */
.L_x_327:
[----:B------:R-:W-:Y:S05]  /*9580*/  BSYNC B1 ;  /* 0x0000000000017941 */ /* 0x000fea0003800000 */
.L_x_326:
        /* <DEDUP_REMOVED lines=9> */
.L_x_329:
[----:B------:R-:W-:Y:S05]  /*9620*/  BSYNC B1 ;  /* 0x0000000000017941 */ /* 0x000fea0003800000 */
.L_x_328:
        /* <DEDUP_REMOVED lines=10> */
.L_x_331:
[----:B------:R-:W-:Y:S05]  /*96d0*/  BSYNC B1 ;  /* 0x0000000000017941 */ /* 0x000fea0003800000 */
.L_x_330:
        /* <DEDUP_REMOVED lines=13> */
.L_x_333:
[----:B------:R-:W-:Y:S05]  /*97b0*/  BSYNC B1 ;  /* 0x0000000000017941 */ /* 0x000fea0003800000 */
.L_x_332:
        /* <DEDUP_REMOVED lines=12> */
.L_x_335:
[----:B------:R-:W-:Y:S05]  /*9880*/  BSYNC B1 ;  /* 0x0000000000017941 */ /* 0x000fea0003800000 */
.L_x_334:
        /* <DEDUP_REMOVED lines=9> */
.L_x_337:
[----:B------:R-:W-:Y:S05]  /*9920*/  BSYNC B1 ;  /* 0x0000000000017941 */ /* 0x000fea0003800000 */
.L_x_336:
        /* <DEDUP_REMOVED lines=10> */
.L_x_339:
[----:B------:R-:W-:Y:S05]  /*99d0*/  BSYNC B1 ;  /* 0x0000000000017941 */ /* 0x000fea0003800000 */
.L_x_338:
        /* <DEDUP_REMOVED lines=13> */
.L_x_341:
[----:B------:R-:W-:Y:S05]  /*9ab0*/  BSYNC B1 ;  /* 0x0000000000017941 */ /* 0x000fea0003800000 */
.L_x_340:
        /* <DEDUP_REMOVED lines=12> */
.L_x_343:
[----:B------:R-:W-:Y:S05]  /*9b80*/  BSYNC B1 ;  /* 0x0000000000017941 */ /* 0x000fea0003800000 */
.L_x_342:
        /* <DEDUP_REMOVED lines=9> */
.L_x_345:
[----:B------:R-:W-:Y:S05]  /*9c20*/  BSYNC B1 ;  /* 0x0000000000017941 */ /* 0x000fea0003800000 */
.L_x_344:
        /* <DEDUP_REMOVED lines=10> */
.L_x_347:
[----:B------:R-:W-:Y:S05]  /*9cd0*/  BSYNC B1 ;  /* 0x0000000000017941 */ /* 0x000fea0003800000 */
.L_x_346:
        /* <DEDUP_REMOVED lines=13> */
.L_x_349:
[----:B------:R-:W-:Y:S05]  /*9db0*/  BSYNC B1 ;  /* 0x0000000000017941 */ /* 0x000fea0003800000 */
.L_x_348:
        /* <DEDUP_REMOVED lines=12> */
.L_x_351:
[----:B------:R-:W-:Y:S05]  /*9e80*/  BSYNC B1 ;  /* 0x0000000000017941 */ /* 0x000fea0003800000 */
.L_x_350:
        /* <DEDUP_REMOVED lines=9> */
.L_x_353:
[----:B------:R-:W-:Y:S05]  /*9f20*/  BSYNC B1 ;  /* 0x0000000000017941 */ /* 0x000fea0003800000 */
.L_x_352:
        /* <DEDUP_REMOVED lines=10> */
.L_x_355:
[----:B------:R-:W-:Y:S05]  /*9fd0*/  BSYNC B1 ;  /* 0x0000000000017941 */ /* 0x000fea0003800000 */
.L_x_354:
        /* <DEDUP_REMOVED lines=13> */
.L_x_357:
[----:B------:R-:W-:Y:S05]  /*a0b0*/  BSYNC B1 ;  /* 0x0000000000017941 */ /* 0x000fea0003800000 */
.L_x_356:
        /* <DEDUP_REMOVED lines=12> */
.L_x_359:
[----:B------:R-:W-:Y:S05]  /*a180*/  BSYNC B1 ;  /* 0x0000000000017941 */ /* 0x000fea0003800000 */
.L_x_358:
        /* <DEDUP_REMOVED lines=9> */
.L_x_361:
[----:B------:R-:W-:Y:S05]  /*a220*/  BSYNC B1 ;  /* 0x0000000000017941 */ /* 0x000fea0003800000 */
.L_x_360:
        /* <DEDUP_REMOVED lines=10> */
.L_x_363:
[----:B------:R-:W-:Y:S05]  /*a2d0*/  BSYNC B1 ;  /* 0x0000000000017941 */ /* 0x000fea0003800000 */
.L_x_362:
        /* <DEDUP_REMOVED lines=13> */
.L_x_365:
[----:B------:R-:W-:Y:S05]  /*a3b0*/  BSYNC B1 ;  /* 0x0000000000017941 */ /* 0x000fea0003800000 */
.L_x_364:
        /* <DEDUP_REMOVED lines=12> */
.L_x_367:
[----:B------:R-:W-:Y:S05]  /*a480*/  BSYNC B1 ;  /* 0x0000000000017941 */ /* 0x000fea0003800000 */
.L_x_366:
        /* <DEDUP_REMOVED lines=9> */
.L_x_369:
[----:B------:R-:W-:Y:S05]  /*a520*/  BSYNC B1 ;  /* 0x0000000000017941 */ /* 0x000fea0003800000 */
.L_x_368:
        /* <DEDUP_REMOVED lines=10> */
.L_x_371:
[----:B------:R-:W-:Y:S05]  /*a5d0*/  BSYNC B1 ;  /* 0x0000000000017941 */ /* 0x000fea0003800000 */
.L_x_370:
        /* <DEDUP_REMOVED lines=13> */
.L_x_373:
[----:B------:R-:W-:Y:S05]  /*a6b0*/  BSYNC B1 ;  /* 0x0000000000017941 */ /* 0x000fea0003800000 */
.L_x_372:
        /* <DEDUP_REMOVED lines=12> */
.L_x_375:
[----:B------:R-:W-:Y:S05]  /*a780*/  BSYNC B1 ;  /* 0x0000000000017941 */ /* 0x000fea0003800000 */
.L_x_374:
        /* <DEDUP_REMOVED lines=9> */
.L_x_377:
[----:B------:R-:W-:Y:S05]  /*a820*/  BSYNC B1 ;  /* 0x0000000000017941 */ /* 0x000fea0003800000 */
.L_x_376:
        /* <DEDUP_REMOVED lines=10> */
.L_x_379:
[----:B------:R-:W-:Y:S05]  /*a8d0*/  BSYNC B1 ;  /* 0x0000000000017941 */ /* 0x000fea0003800000 */
.L_x_378:
        /* <DEDUP_REMOVED lines=13> */
.L_x_381:
[----:B------:R-:W-:Y:S05]  /*a9b0*/  BSYNC B1 ;  /* 0x0000000000017941 */ /* 0x000fea0003800000 */
.L_x_380:
        /* <DEDUP_REMOVED lines=12> */
.L_x_383:
[----:B------:R-:W-:Y:S05]  /*aa80*/  BSYNC B1 ;  /* 0x0000000000017941 */ /* 0x000fea0003800000 */
.L_x_382:
        /* <DEDUP_REMOVED lines=9> */
.L_x_385:
[----:B------:R-:W-:Y:S05]  /*ab20*/  BSYNC B1 ;  /* 0x0000000000017941 */ /* 0x000fea0003800000 */
.L_x_384:
        /* <DEDUP_REMOVED lines=10> */
.L_x_387:
[----:B------:R-:W-:Y:S05]  /*abd0*/  BSYNC B1 ;  /* 0x0000000000017941 */ /* 0x000fea0003800000 */
.L_x_386:
        /* <DEDUP_REMOVED lines=13> */
.L_x_389:
[----:B------:R-:W-:Y:S05]  /*acb0*/  BSYNC B1 ;  /* 0x0000000000017941 */ /* 0x000fea0003800000 */
.L_x_388:
        /* <DEDUP_REMOVED lines=12> */
.L_x_391:
[----:B------:R-:W-:Y:S05]  /*ad80*/  BSYNC B1 ;  /* 0x0000000000017941 */ /* 0x000fea0003800000 */
.L_x_390:
        /* <DEDUP_REMOVED lines=9> */
.L_x_393:
[----:B------:R-:W-:Y:S05]  /*ae20*/  BSYNC B1 ;  /* 0x0000000000017941 */ /* 0x000fea0003800000 */
.L_x_392:
        /* <DEDUP_REMOVED lines=10> */
.L_x_395:
[----:B------:R-:W-:Y:S05]  /*aed0*/  BSYNC B1 ;  /* 0x0000000000017941 */ /* 0x000fea0003800000 */
.L_x_394:
        /* <DEDUP_REMOVED lines=13> */
.L_x_397:
[----:B------:R-:W-:Y:S05]  /*afb0*/  BSYNC B1 ;  /* 0x0000000000017941 */ /* 0x000fea0003800000 */
.L_x_396:
        /* <DEDUP_REMOVED lines=12> */
.L_x_399:
[----:B------:R-:W-:Y:S05]  /*b080*/  BSYNC B1 ;  /* 0x0000000000017941 */ /* 0x000fea0003800000 */
.L_x_398:
        /* <DEDUP_REMOVED lines=9> */
.L_x_401:
[----:B------:R-:W-:Y:S05]  /*b120*/  BSYNC B1 ;  /* 0x0000000000017941 */ /* 0x000fea0003800000 */
.L_x_400:
        /* <DEDUP_REMOVED lines=10> */
.L_x_403:
[----:B------:R-:W-:Y:S05]  /*b1d0*/  BSYNC B1 ;  /* 0x0000000000017941 */ /* 0x000fea0003800000 */
.L_x_402:
        /* <DEDUP_REMOVED lines=13> */
.L_x_405:
[----:B------:R-:W-:Y:S05]  /*b2b0*/  BSYNC B1 ;  /* 0x0000000000017941 */ /* 0x000fea0003800000 */
.L_x_404:
        /* <DEDUP_REMOVED lines=12> */
.L_x_407:
[----:B------:R-:W-:Y:S05]  /*b380*/  BSYNC B1 ;  /* 0x0000000000017941 */ /* 0x000fea0003800000 */
.L_x_406:
        /* <DEDUP_REMOVED lines=9> */
.L_x_409:
[----:B------:R-:W-:Y:S05]  /*b420*/  BSYNC B1 ;  /* 0x0000000000017941 */ /* 0x000fea0003800000 */
.L_x_408:
        /* <DEDUP_REMOVED lines=10> */
.L_x_411:
[----:B------:R-:W-:Y:S05]  /*b4d0*/  BSYNC B1 ;  /* 0x0000000000017941 */ /* 0x000fea0003800000 */
.L_x_410:
        /* <DEDUP_REMOVED lines=13> */
.L_x_413:
[----:B------:R-:W-:Y:S05]  /*b5b0*/  BSYNC B1 ;  /* 0x0000000000017941 */ /* 0x000fea0003800000 */
.L_x_412:
        /* <DEDUP_REMOVED lines=9> */
.L_x_415:
[----:B------:R-:W-:Y:S05]  /*b650*/  BSYNC B1 ;  /* 0x0000000000017941 */ /* 0x000fea0003800000 */
.L_x_414:
[----:B-----5:R-:W-:Y:S01]  /*b660*/  HADD2.F32 R3, -RZ, R221.H0_H0 ;  /* 0x200000ddff037230 */ /* 0x020fe20000004100 */
        /* <DEDUP_REMOVED lines=8> */
.L_x_417:
[----:B------:R-:W-:Y:S05]  /*b6f0*/  BSYNC B1 ;  /* 0x0000000000017941 */ /* 0x000fea0003800000 */
.L_x_416:
[----:B------:R-:W-:Y:S05]  /*b700*/  @!P1 BRA `(.L_x_418) ;  /* 0x0000004000a49947 */ /* 0x000fea0003800000 */
[----:B-----5:R-:W-:-:S05]  /*b710*/  HADD2.F32 R221, -RZ, R221.H0_H0 ;  /* 0x200000ddffdd7230 */ /* 0x020fca0000004100 */
[----:B------:R-:W-:-:S04]  /*b720*/  FMUL R0, R221, R16 ;  /* 0x00000010dd007220 */ /* 0x000fc80000400000 */
[----:B------:R-:W-:-:S05]  /*b730*/  FFMA R0, R119, R2, R0 ;  /* 0x0000000277007223 */ /* 0x000fca0000000000 */
[----:B------:R-:W-:-:S05]  /*b740*/  F2FP.F16.F32.PACK_AB R0, RZ, R0 ;  /* 0x00000000ff00723e */ /* 0x000fca00000000ff */
[----:B------:R0:W-:Y:S01]  /*b750*/  STG.E.U16 desc[UR54][R4.64+0x2f2], R0 ;  /* 0x0002f20004007986 */ /* 0x0001e2000c101536 */
[----:B------:R-:W-:Y:S05]  /*b760*/  BRA `(.L_x_418) ;  /* 0x00000040008c7947 */ /* 0x000fea0003800000 */
.L_x_37:
[----:B------:R-:W-:Y:S01]  /*b770*/  ULDC.64 UR4, c[0x0][0x5c0] ;  /* 0x0001700000047ab9 */ /* 0x000fe20000000a00 */
[----:B------:R-:W-:Y:S01]  /*b780*/  ISETP.GT.AND P3, PT, R3, 0x1, PT ;  /* 0x000000010300780c */ /* 0x000fe20003f64270 */
[-C--:B------:R-:W-:Y:S01]  /*b790*/  FMUL R7, R120, R2.reuse ;  /* 0x0000000278077220 */ /* 0x080fe20000400000 */
[----:B------:R-:W-:Y:S01]  /*b7a0*/  LEA R8, P2, R14, UR4, 0x1 ;  /* 0x000000040e087c11 */ /* 0x000fe2000f8408ff */
[-C--:B------:R-:W-:Y:S01]  /*b7b0*/  FMUL R6, R121, R2.reuse ;  /* 0x0000000279067220 */ /* 0x080fe20000400000 */
[----:B------:R-:W-:Y:S01]  /*b7c0*/  SHF.L.U64.HI R5, R4, 0x4, R5 ;  /* 0x0000000404057819 */ /* 0x000fe20000010205 */
[-C--:B------:R-:W-:Y:S01]  /*b7d0*/  FMUL R122, R122, R2.reuse ;  /* 0x000000027a7a7220 */ /* 0x080fe20000400000 */
[----:B------:R-:W-:Y:S01]  /*b7e0*/  LEA.HI.X R9, R14, UR5, R13, 0x1, P2 ;  /* 0x000000050e097c11 */ /* 0x000fe200090f0c0d */
[-C--:B------:R-:W-:Y:S01]  /*b7f0*/  FMUL R123, R123, R2.reuse ;  /* 0x000000027b7b7220 */ /* 0x080fe20000400000 */
[----:B------:R-:W-:Y:S01]  /*b800*/  ISETP.GT.AND P2, PT, R0, RZ, P3 ;  /* 0x000000ff0000720c */ /* 0x000fe20001f44270 */
[-C--:B------:R-:W-:Y:S01]  /*b810*/  FMUL R124, R124, R2.reuse ;  /* 0x000000027c7c7220 */ /* 0x080fe20000400000 */
[----:B------:R-:W-:Y:S01]  /*b820*/  F2FP.F16.F32.PACK_AB R7, RZ, R7 ;  /* 0x00000007ff07723e */ /* 0x000fe200000000ff */
[----:B------:R-:W-:Y:S01]  /*b830*/  FMUL R125, R125, R2 ;  /* 0x000000027d7d7220 */ /* 0x000fe20000400000 */
[----:B------:R-:W-:Y:S01]  /*b840*/  F2FP.F16.F32.PACK_AB R6, RZ, R6 ;  /* 0x00000006ff06723e */ /* 0x000fe200000000ff */
[----:B------:R-:W-:Y:S01]  /*b850*/  FMUL R126, R126, R2 ;  /* 0x000000027e7e7220 */ /* 0x000fe20000400000 */
[----:B------:R-:W-:Y:S01]  /*b860*/  LEA R4, P5, R4, R8, 0x4 ;  /* 0x0000000804047211 */ /* 0x000fe200078a20ff */
[----:B------:R0:W-:Y:S01]  /*b870*/  @P1 STG.E.U16 desc[UR54][R8.64], R7 ;  /* 0x0000000708001986 */ /* 0x0001e2000c101536 */
[----:B------:R-:W-:Y:S01]  /*b880*/  PRMT R10, R6, 0x7610, R10 ;  /* 0x00007610060a7816 */ /* 0x000fe2000000000a */
[-C--:B------:R-:W-:Y:S01]  /*b890*/  FMUL R127, R127, R2.reuse ;  /* 0x000000027f7f7220 */ /* 0x080fe20000400000 */
[C---:B------:R-:W-:Y:S01]  /*b8a0*/  ISETP.GT.AND P1, PT, R0.reuse, 0x8, P0 ;  /* 0x000000080000780c */ /* 0x040fe20000724270 */
[--C-:B------:R-:W-:Y:S01]  /*b8b0*/  IMAD.X R5, R5, 0x1, R9.reuse, P5 ;  /* 0x0000000105057824 */ /* 0x100fe200028e0609 */
[----:B------:R-:W-:Y:S01]  /*b8c0*/  ISETP.GT.AND P3, PT, R0, 0x8, P3 ;  /* 0x000000080000780c */ /* 0x000fe20001f64270 */
[--C-:B------:R-:W-:Y:S01]  /*b8d0*/  @P2 IMAD.MOV.U32 R6, RZ, RZ, R8.reuse ;  /* 0x000000ffff062224 */ /* 0x100fe200078e0008 */
[----:B------:R-:W-:Y:S01]  /*b8e0*/  ISETP.GT.AND P0, PT, R3, 0x9, PT ;  /* 0x000000090300780c */ /* 0x000fe20003f04270 */
[----:B------:R-:W-:Y:S01]  /*b8f0*/  FMUL R128, R128, R2 ;  /* 0x0000000280807220 */ /* 0x000fe20000400000 */
[----:B------:R-:W-:Y:S01]  /*b900*/  F2FP.F16.F32.PACK_AB R122, RZ, R122 ;  /* 0x0000007aff7a723e */ /* 0x000fe200000000ff */
[-C--:B------:R-:W-:Y:S01]  /*b910*/  FMUL R129, R129, R2.reuse ;  /* 0x0000000281817220 */ /* 0x080fe20000400000 */
[----:B------:R-:W-:Y:S01]  /*b920*/  ISETP.GT.AND P5, PT, R0, RZ, P0 ;  /* 0x000000ff0000720c */ /* 0x000fe200007a4270 */
[--C-:B0-----:R-:W-:Y:S01]  /*b930*/  @P2 IMAD.MOV.U32 R7, RZ, RZ, R9.reuse ;  /* 0x000000ffff072224 */ /* 0x101fe200078e0009 */
[----:B------:R-:W-:Y:S01]  /*b940*/  F2FP.F16.F32.PACK_AB R123, RZ, R123 ;  /* 0x0000007bff7b723e */ /* 0x000fe200000000ff */
[----:B------:R-:W-:Y:S01]  /*b950*/  FMUL R130, R130, R2 ;  /* 0x0000000282827220 */ /* 0x000fe20000400000 */
[----:B------:R-:W-:Y:S01]  /*b960*/  F2FP.F16.F32.PACK_AB R124, RZ, R124 ;  /* 0x0000007cff7c723e */ /* 0x000fe200000000ff */
[-C--:B------:R-:W-:Y:S01]  /*b970*/  FMUL R131, R131, R2.reuse ;  /* 0x0000000283837220 */ /* 0x080fe20000400000 */
[----:B------:R0:W-:Y:S01]  /*b980*/  @P2 STG.E.U16 desc[UR54][R6.64+0x2], R10 ;  /* 0x0000020a06002986 */ /* 0x0001e2000c101536 */
[----:B------:R-:W-:Y:S01]  /*b990*/  ISETP.GT.AND P2, PT, R3, 0x8, PT ;  /* 0x000000080300780c */ /* 0x000fe20003f44270 */
[-C--:B------:R-:W-:Y:S01]  /*b9a0*/  FMUL R132, R132, R2.reuse ;  /* 0x0000000284847220 */ /* 0x080fe20000400000 */
[----:B------:R-:W-:Y:S01]  /*b9b0*/  F2FP.F16.F32.PACK_AB R125, RZ, R125 ;  /* 0x0000007dff7d723e */ /* 0x000fe200000000ff */
[----:B------:R-:W-:Y:S01]  /*b9c0*/  @P1 STG.E.U16 desc[UR54][R4.64], R122 ;  /* 0x0000007a04001986 */ /* 0x000fe2000c101536 */
[C---:B------:R-:W-:Y:S01]  /*b9d0*/  ISETP.GT.AND P4, PT, R0.reuse, RZ, P2 ;  /* 0x000000ff0000720c */ /* 0x040fe20001784270 */
[-C--:B------:R-:W-:Y:S01]  /*b9e0*/  FMUL R133, R133, R2.reuse ;  /* 0x0000000285857220 */ /* 0x080fe20000400000 */
[----:B------:R-:W-:Y:S01]  /*b9f0*/  ISETP.GT.AND P1, PT, R0, 0x8, P2 ;  /* 0x000000080000780c */ /* 0x000fe20001724270 */
[----:B------:R-:W-:Y:S01]  /*ba00*/  @P3 STG.E.U16 desc[UR54][R4.64+0x2], R123 ;  /* 0x0000027b04003986 */ /* 0x000fe2000c101536 */
[----:B------:R-:W-:Y:S01]  /*ba10*/  ISETP.GT.AND P3, PT, R3, 0x10, PT ;  /* 0x000000100300780c */ /* 0x000fe20003f64270 */
[-C--:B------:R-:W-:Y:S01]  /*ba20*/  FMUL R134, R134, R2.reuse ;  /* 0x0000000286867220 */ /* 0x080fe20000400000 */
[----:B------:R-:W-:Y:S01]  /*ba30*/  ISETP.GT.AND P2, PT, R0, 0x8, P0 ;  /* 0x000000080000780c */ /* 0x000fe20000744270 */
[-C--:B------:R-:W-:Y:S01]  /*ba40*/  FMUL R135, R135, R2.reuse ;  /* 0x0000000287877220 */ /* 0x080fe20000400000 */
[----:B------:R-:W-:Y:S01]  /*ba50*/  ISETP.GT.AND P0, PT, R3, 0x11, PT ;  /* 0x000000110300780c */ /* 0x000fe20003f04270 */
[----:B------:R-:W-:Y:S01]  /*ba60*/  FMUL R136, R136, R2 ;  /* 0x0000000288887220 */ /* 0x000fe20000400000 */
[----:B------:R-:W-:Y:S01]  /*ba70*/  F2FP.F16.F32.PACK_AB R126, RZ, R126 ;  /* 0x0000007eff7e723e */ /* 0x000fe200000000ff */
[----:B------:R-:W-:Y:S01]  /*ba80*/  FMUL R137, R137, R2 ;  /* 0x0000000289897220 */ /* 0x000fe20000400000 */
[----:B------:R-:W-:Y:S01]  /*ba90*/  F2FP.F16.F32.PACK_AB R127, RZ, R127 ;  /* 0x0000007fff7f723e */ /* 0x000fe200000000ff */
[--C-:B0-----:R-:W-:Y:S01]  /*baa0*/  @P4 IMAD.MOV.U32 R6, RZ, RZ, R8.reuse ;  /* 0x000000ffff064224 */ /* 0x101fe200078e0008 */
[----:B------:R-:W-:Y:S01]  /*bab0*/  F2FP.F16.F32.PACK_AB R128, RZ, R128 ;  /* 0x00000080ff80723e */ /* 0x000fe200000000ff */
[--C-:B------:R-:W-:Y:S01]  /*bac0*/  @P4 IMAD.MOV.U32 R7, RZ, RZ, R9.reuse ;  /* 0x000000ffff074224 */ /* 0x100fe200078e0009 */
[----:B------:R-:W-:Y:S01]  /*bad0*/  F2FP.F16.F32.PACK_AB R129, RZ, R129 ;  /* 0x00000081ff81723e */ /* 0x000fe200000000ff */
[----:B------:R-:W-:Y:S01]  /*bae0*/  FMUL R138, R138, R2 ;  /* 0x000000028a8a7220 */ /* 0x000fe20000400000 */
[----:B------:R-:W-:Y:S01]  /*baf0*/  F2FP.F16.F32.PACK_AB R130, RZ, R130 ;  /* 0x00000082ff82723e */ /* 0x000fe200000000ff */
[-C--:B------:R-:W-:Y:S01]  /*bb00*/  FMUL R139, R139, R2.reuse ;  /* 0x000000028b8b7220 */ /* 0x080fe20000400000 */
[----:B------:R0:W-:Y:S01]  /*bb10*/  @P4 STG.E.U16 desc[UR54][R6.64+0x10], R124 ;  /* 0x0000107c06004986 */ /* 0x0001e2000c101536 */
[----:B------:R-:W-:Y:S01]  /*bb20*/  ISETP.GT.AND P4, PT, R0, RZ, P3 ;  /* 0x000000ff0000720c */ /* 0x000fe20001f84270 */
[-C--:B------:R-:W-:Y:S01]  /*bb30*/  FMUL R140, R140, R2.reuse ;  /* 0x000000028c8c7220 */ /* 0x080fe20000400000 */
[----:B------:R-:W-:Y:S01]  /*bb40*/  F2FP.F16.F32.PACK_AB R131, RZ, R131 ;  /* 0x00000083ff83723e */ /* 0x000fe200000000ff */
[----:B------:R-:W-:Y:S01]  /*bb50*/  FMUL R141, R141, R2 ;  /* 0x000000028d8d7220 */ /* 0x000fe20000400000 */
[----:B------:R-:W-:Y:S01]  /*bb60*/  F2FP.F16.F32.PACK_AB R132, RZ, R132 ;  /* 0x00000084ff84723e */ /* 0x000fe200000000ff */
[-C--:B------:R-:W-:Y:S01]  /*bb70*/  FMUL R142, R142, R2.reuse ;  /* 0x000000028e8e7220 */ /* 0x080fe20000400000 */
[----:B------:R-:W-:Y:S01]  /*bb80*/  F2FP.F16.F32.PACK_AB R133, RZ, R133 ;  /* 0x00000085ff85723e */ /* 0x000fe200000000ff */
        /* <DEDUP_REMOVED lines=12> */
[C---:B------:R-:W-:Y:S01]  /*bc50*/  ISETP.GT.AND P5, PT, R0.reuse, RZ, P0 ;  /* 0x000000ff0000720c */ /* 0x040fe200007a4270 */
[-C--:B------:R-:W-:Y:S01]  /*bc60*/  FMUL R147, R147, R2.reuse ;  /* 0x0000000293937220 */ /* 0x080fe20000400000 */
[----:B------:R-:W-:Y:S01]  /*bc70*/  F2FP.F16.F32.PACK_AB R139, RZ, R139 ;  /* 0x0000008bff8b723e */ /* 0x000fe200000000ff */
[----:B------:R-:W-:Y:S01]  /*bc80*/  @P1 STG.E.U16 desc[UR54][R4.64+0x10], R126 ;  /* 0x0000107e04001986 */ /* 0x000fe2000c101536 */
[----:B------:R-:W-:Y:S01]  /*bc90*/  ISETP.GT.AND P1, PT, R0, 0x8, P3 ;  /* 0x000000080000780c */ /* 0x000fe20001f24270 */
[-C--:B------:R-:W-:Y:S01]  /*bca0*/  FMUL R148, R148, R2.reuse ;  /* 0x0000000294947220 */ /* 0x080fe20000400000 */
[----:B------:R-:W-:Y:S01]  /*bcb0*/  ISETP.GT.AND P3, PT, R3, 0x18, PT ;  /* 0x000000180300780c */ /* 0x000fe20003f64270 */
[----:B------:R-:W-:Y:S01]  /*bcc0*/  @P2 STG.E.U16 desc[UR54][R4.64+0x12], R127 ;  /* 0x0000127f04002986 */ /* 0x000fe2000c101536 */
[----:B------:R-:W-:Y:S01]  /*bcd0*/  ISETP.GT.AND P2, PT, R0, 0x8, P0 ;  /* 0x000000080000780c */ /* 0x000fe20000744270 */
[----:B------:R-:W-:Y:S01]  /*bce0*/  FMUL R149, R149, R2 ;  /* 0x0000000295957220 */ /* 0x000fe20000400000 */
[----:B------:R-:W-:Y:S01]  /*bcf0*/  ISETP.GT.AND P0, PT, R3, 0x19, PT ;  /* 0x000000190300780c */ /* 0x000fe20003f04270 */
        /* <DEDUP_REMOVED lines=494> */
[----:B0-----:R-:W-:Y:S01]  /*dbe0*/  @P4 IMAD.MOV.U32 R6, RZ, RZ, R8 ;  /* 0x000000ffff064224 */ /* 0x001fe200078e0008 */
[----:B------:R-:W-:Y:S01]  /*dbf0*/  F2FP.F16.F32.PACK_AB R104, RZ, R104 ;  /* 0x00000068ff68723e */ /* 0x000fe200000000ff */
[----:B------:R-:W-:Y:S01]  /*dc00*/  @P4 IMAD.MOV.U32 R7, RZ, RZ, R9 ;  /* 0x000000ffff074224 */ /* 0x000fe200078e0009 */
        /* <DEDUP_REMOVED lines=13> */
[----:B------:R-:W-:-:S02]  /*dce0*/  F2FP.F16.F32.PACK_AB R110, RZ, R110 ;  /* 0x0000006eff6e723e */ /* 0x000fc400000000ff */
[----:B------:R-:W-:Y:S01]  /*dcf0*/  F2FP.F16.F32.PACK_AB R111, RZ, R111 ;  /* 0x0000006fff6f723e */ /* 0x000fe200000000ff */
[----:B0-----:R-:W-:Y:S01]  /*dd00*/  @P5 IMAD.MOV.U32 R6, RZ, RZ, R8 ;  /* 0x000000ffff065224 */ /* 0x001fe200078e0008 */
[----:B------:R-:W-:Y:S01]  /*dd10*/  F2FP.F16.F32.PACK_AB R112, RZ, R112 ;  /* 0x00000070ff70723e */ /* 0x000fe200000000ff */
[----:B------:R-:W-:Y:S01]  /*dd20*/  @P5 IMAD.MOV.U32 R7, RZ, RZ, R9 ;  /* 0x000000ffff075224 */ /* 0x000fe200078e0009 */
[----:B------:R-:W-:Y:S02]  /*dd30*/  F2FP.F16.F32.PACK_AB R113, RZ, R113 ;  /* 0x00000071ff71723e */ /* 0x000fe400000000ff */
[----:B------:R-:W-:Y:S02]  /*dd40*/  F2FP.F16.F32.PACK_AB R114, RZ, R114 ;  /* 0x00000072ff72723e */ /* 0x000fe400000000ff */
[----:B------:R0:W-:Y:S01]  /*dd50*/  @P5 STG.E.U16 desc[UR54][R6.64+0xf2], R181 ;  /* 0x0000f2b506005986 */ /* 0x0001e2000c101536 */
[C---:B------:R-:W-:Y:S02]  /*dd60*/  ISETP.GT.AND P5, PT, R0.reuse, RZ, P0 ;  /* 0x000000ff0000720c */ /* 0x040fe400007a4270 */
[----:B------:R-:W-:Y:S01]  /*dd70*/  F2FP.F16.F32.PACK_AB R115, RZ, R115 ;  /* 0x00000073ff73723e */ /* 0x000fe200000000ff */
[----:B------:R-:W-:Y:S01]  /*dd80*/  @P1 STG.E.U16 desc[UR54][R4.64+0xf0], R182 ;  /* 0x0000f0b604001986 */ /* 0x000fe2000c101536 */
[----:B------:R-:W-:-:S02]  /*dd90*/  ISETP.GT.AND P1, PT, R0, 0x8, P3 ;  /* 0x000000080000780c */ /* 0x000fc40001f24270 */
[C---:B------:R-:W-:Y:S01]  /*dda0*/  ISETP.GT.AND P3, PT, R3.reuse, 0x88, PT ;  /* 0x000000880300780c */ /* 0x040fe20003f64270 */
[----:B------:R-:W-:Y:S01]  /*ddb0*/  @P2 STG.E.U16 desc[UR54][R4.64+0xf2], R183 ;  /* 0x0000f2b704002986 */ /* 0x000fe2000c101536 */
[----:B------:R-:W-:Y:S02]  /*ddc0*/  ISETP.GT.AND P2, PT, R0, 0x8, P0 ;  /* 0x000000080000780c */ /* 0x000fe40000744270 */
[----:B------:R-:W-:Y:S01]  /*ddd0*/  ISETP.GT.AND P0, PT, R3, 0x89, PT ;  /* 0x000000890300780c */ /* 0x000fe20003f04270 */
[----:B0-----:R-:W-:Y:S01]  /*dde0*/  @P4 IMAD.MOV.U32 R6, RZ, RZ, R8 ;  /* 0x000000ffff064224 */ /* 0x001fe200078e0008 */
[----:B------:R-:W-:Y:S01]  /*ddf0*/  F2FP.F16.F32.PACK_AB R116, RZ, R116 ;  /* 0x00000074ff74723e */ /* 0x000fe200000000ff */
[----:B------:R-:W-:Y:S01]  /*de00*/  @P4 IMAD.MOV.U32 R7, RZ, RZ, R9 ;  /* 0x000000ffff074224 */ /* 0x000fe200078e0009 */
[----:B------:R-:W-:Y:S02]  /*de10*/  F2FP.F16.F32.PACK_AB R117, RZ, R117 ;  /* 0x00000075ff75723e */ /* 0x000fe400000000ff */
[----:B------:R-:W-:-:S02]  /*de20*/  F2FP.F16.F32.PACK_AB R118, RZ, R118 ;  /* 0x00000076ff76723e */ /* 0x000fc400000000ff */
[----:B------:R0:W-:Y:S01]  /*de30*/  @P4 STG.E.U16 desc[UR54][R6.64+0x100], R184 ;  /* 0x000100b806004986 */ /* 0x0001e2000c101536 */
[----:B------:R-:W-:Y:S02]  /*de40*/  ISETP.GT.AND P4, PT, R0, RZ, P3 ;  /* 0x000000ff0000720c */ /* 0x000fe40001f84270 */
[----:B------:R-:W-:Y:S01]  /*de50*/  F2FP.F16.F32.PACK_AB R119, RZ, R119 ;  /* 0x00000077ff77723e */ /* 0x000fe200000000ff */
[----:B0-----:R-:W-:Y:S02]  /*de60*/  @P5 IMAD.MOV.U32 R6, RZ, RZ, R8 ;  /* 0x000000ffff065224 */ /* 0x001fe400078e0008 */
[----:B------:R-:W-:-:S05]  /*de70*/  @P5 IMAD.MOV.U32 R7, RZ, RZ, R9 ;  /* 0x000000ffff075224 */ /* 0x000fca00078e0009 */
[----:B------:R0:W-:Y:S01]  /*de80*/  @P5 STG.E.U16 desc[UR54][R6.64+0x102], R185 ;  /* 0x000102b906005986 */ /* 0x0001e2000c101536 */
[----:B------:R-:W-:-:S03]  /*de90*/  ISETP.GT.AND P5, PT, R0, RZ, P0 ;  /* 0x000000ff0000720c */ /* 0x000fc600007a4270 */
[----:B------:R-:W-:Y:S01]  /*dea0*/  @P1 STG.E.U16 desc[UR54][R4.64+0x100], R186 ;  /* 0x000100ba04001986 */ /* 0x000fe2000c101536 */
[C---:B------:R-:W-:Y:S02]  /*deb0*/  ISETP.GT.AND P1, PT, R0.reuse, 0x8, P3 ;  /* 0x000000080000780c */ /* 0x040fe40001f24270 */
[C---:B------:R-:W-:Y:S01]  /*dec0*/  ISETP.GT.AND P3, PT, R3.reuse, 0x90, PT ;  /* 0x000000900300780c */ /* 0x040fe20003f64270 */
[----:B------:R-:W-:Y:S01]  /*ded0*/  @P2 STG.E.U16 desc[UR54][R4.64+0x102], R187 ;  /* 0x000102bb04002986 */ /* 0x000fe2000c101536 */
[----:B------:R-:W-:Y:S02]  /*dee0*/  ISETP.GT.AND P2, PT, R0, 0x8, P0 ;  /* 0x000000080000780c */ /* 0x000fe40000744270 */
[----:B------:R-:W-:Y:S01]  /*def0*/  ISETP.GT.AND P0, PT, R3, 0x91, PT ;  /* 0x000000910300780c */ /* 0x000fe20003f04270 */
[----:B0-----:R-:W-:Y:S02]  /*df00*/  @P4 IMAD.MOV.U32 R6, RZ, RZ, R8 ;  /* 0x000000ffff064224 */ /* 0x001fe400078e0008 */
[----:B------:R-:W-:-:S05]  /*df10*/  @P4 IMAD.MOV.U32 R7, RZ, RZ, R9 ;  /* 0x000000ffff074224 */ /* 0x000fca00078e0009 */
[----:B------:R0:W-:Y:S01]  /*df20*/  @P4 STG.E.U16 desc[UR54][R6.64+0x110], R188 ;  /* 0x000110bc06004986 */ /* 0x0001e2000c101536 */
[----:B------:R-:W-:Y:S01]  /*df30*/  ISETP.GT.AND P4, PT, R0, RZ, P3 ;  /* 0x000000ff0000720c */ /* 0x000fe20001f84270 */
        /* <DEDUP_REMOVED lines=59> */
[C---:B------:R-:W-:Y:S02]  /*e2f0*/  ISETP.GT.AND P5, PT, R0.reuse, RZ, P0 ;  /* 0x000000ff0000720c */ /* 0x040fe400007a4270 */
[----:B------:R-:W-:Y:S01]  /*e300*/  ISETP.GT.AND P0, PT, R0, 0x8, P0 ;  /* 0x000000080000780c */ /* 0x000fe20000704270 */
[----:B------:R-:W-:Y:S01]  /*e310*/  @P1 STG.E.U16 desc[UR54][R4.64+0x150], R206 ;  /* 0x000150ce04001986 */ /* 0x000fe2000c101536 */
[----:B------:R-:W-:-:S03]  /*e320*/  ISETP.GT.AND P1, PT, R3, 0xb9, PT ;  /* 0x000000b90300780c */ /* 0x000fc60003f24270 */
        /* <DEDUP_REMOVED lines=11> */
[C---:B------:R-:W-:Y:S01]  /*e3e0*/  ISETP.GT.AND P1, PT, R0.reuse, 0x8, P1 ;  /* 0x000000080000780c */ /* 0x040fe20000f24270 */
[----:B------:R-:W-:Y:S01]  /*e3f0*/  @P2 STG.E.U16 desc[UR54][R4.64+0x160], R210 ;  /* 0x000160d204002986 */ /* 0x000fe2000c101536 */
[----:B------:R-:W-:Y:S02]  /*e400*/  ISETP.GT.AND P2, PT, R0, 0x8, P3 ;  /* 0x000000080000780c */ /* 0x000fe40001f44270 */
[C---:B------:R-:W-:Y:S01]  /*e410*/  ISETP.GT.AND P3, PT, R3.reuse, 0xc0, PT ;  /* 0x000000c00300780c */ /* 0x040fe20003f64270 */
[----:B------:R-:W-:Y:S01]  /*e420*/  @P0 STG.E.U16 desc[UR54][R4.64+0x162], R211 ;  /* 0x000162d304000986 */ /* 0x000fe2000c101536 */
[----:B------:R-:W-:Y:S01]  /*e430*/  ISETP.GT.AND P0, PT, R3, 0xc1, PT ;  /* 0x000000c10300780c */ /* 0x000fe20003f04270 */
[----:B0-----:R-:W-:-:S02]  /*e440*/  @P4 IMAD.MOV.U32 R6, RZ, RZ, R8 ;  /* 0x000000ffff064224 */ /* 0x001fc400078e0008 */
        /* <DEDUP_REMOVED lines=275> */
[----:B------:R-:W-:Y:S01]  /*f580*/  ISETP.GT.AND P2, PT, R0, 0x8, P3 ;  /* 0x000000080000780c */ /* 0x000fe20001f44270 */
[----:B------:R-:W-:Y:S01]  /*f590*/  @P0 STG.E.U16 desc[UR54][R4.64+0x2a2], R99 ;  /* 0x0002a26304000986 */ /* 0x000fe2000c101536 */
[C---:B------:R-:W-:Y:S02]  /*f5a0*/  ISETP.GT.AND P3, PT, R3.reuse, 0x160, PT ;  /* 0x000001600300780c */ /* 0x040fe40003f64270 */
        /* <DEDUP_REMOVED lines=12> */
[----:B------:R-:W-:Y:S01]  /*f670*/  ISETP.GT.AND P3, PT, R3, 0x170, PT ;  /* 0x000001700300780c */ /* 0x000fe20003f64270 */
[----:B------:R-:W-:Y:S01]  /*f680*/  @P2 STG.E.U16 desc[UR54][R4.64+0x2b2], R103 ;  /* 0x0002b26704002986 */ /* 0x000fe2000c101536 */
[----:B0-----:R-:W-:Y:S02]  /*f690*/  @P4 IMAD.MOV.U32 R6, RZ, RZ, R8 ;  /* 0x000000ffff064224 */ /* 0x001fe400078e0008 */
[----:B------:R-:W-:-:S05]  /*f6a0*/  @P4 IMAD.MOV.U32 R7, RZ, RZ, R9 ;  /* 0x000000ffff074224 */ /* 0x000fca00078e0009 */
[----:B------:R0:W-:Y:S01]  /*f6b0*/  @P4 STG.E.U16 desc[UR54][R6.64+0x2c0], R104 ;  /* 0x0002c06806004986 */ /* 0x0001e2000c101536 */
[----:B------:R-:W-:-:S04]  /*f6c0*/  ISETP.GT.AND P4, PT, R3, 0x168, PT ;  /* 0x000001680300780c */ /* 0x000fc80003f84270 */
[C---:B------:R-:W-:Y:S02]  /*f6d0*/  ISETP.GT.AND P2, PT, R0.reuse, RZ, P4 ;  /* 0x000000ff0000720c */ /* 0x040fe40002744270 */
[----:B------:R-:W-:Y:S01]  /*f6e0*/  ISETP.GT.AND P4, PT, R0, 0x8, P4 ;  /* 0x000000080000780c */ /* 0x000fe20002784270 */
[----:B0-----:R-:W-:Y:S02]  /*f6f0*/  @P5 IMAD.MOV.U32 R6, RZ, RZ, R8 ;  /* 0x000000ffff065224 */ /* 0x001fe400078e0008 */
[----:B------:R-:W-:-:S05]  /*f700*/  @P5 IMAD.MOV.U32 R7, RZ, RZ, R9 ;  /* 0x000000ffff075224 */ /* 0x000fca00078e0009 */
[----:B------:R0:W-:Y:S01]  /*f710*/  @P5 STG.E.U16 desc[UR54][R6.64+0x2c2], R105 ;  /* 0x0002c26906005986 */ /* 0x0001e2000c101536 */
[----:B------:R-:W-:-:S03]  /*f720*/  ISETP.GT.AND P5, PT, R3, 0x169, PT ;  /* 0x000001690300780c */ /* 0x000fc60003fa4270 */
[----:B------:R-:W-:Y:S01]  /*f730*/  @P1 STG.E.U16 desc[UR54][R4.64+0x2c0], R106 ;  /* 0x0002c06a04001986 */ /* 0x000fe2000c101536 */
[----:B------:R-:W-:Y:S02]  /*f740*/  ISETP.GT.AND P6, PT, R0, RZ, P5 ;  /* 0x000000ff0000720c */ /* 0x000fe40002fc4270 */
[C---:B------:R-:W-:Y:S01]  /*f750*/  ISETP.GT.AND P1, PT, R3.reuse, 0x178, PT ;  /* 0x000001780300780c */ /* 0x040fe20003f24270 */
[----:B------:R-:W-:Y:S01]  /*f760*/  @P0 STG.E.U16 desc[UR54][R4.64+0x2c2], R107 ;  /* 0x0002c26b04000986 */ /* 0x000fe2000c101536 */
[----:B------:R-:W-:Y:S01]  /*f770*/  ISETP.GT.AND P0, PT, R3, 0x179, PT ;  /* 0x000001790300780c */ /* 0x000fe20003f04270 */
[----:B0-----:R-:W-:Y:S02]  /*f780*/  @P2 IMAD.MOV.U32 R6, RZ, RZ, R8 ;  /* 0x000000ffff062224 */ /* 0x001fe400078e0008 */
[----:B------:R-:W-:-:S05]  /*f790*/  @P2 IMAD.MOV.U32 R7, RZ, RZ, R9 ;  /* 0x000000ffff072224 */ /* 0x000fca00078e0009 */
[----:B------:R0:W-:Y:S01]  /*f7a0*/  @P2 STG.E.U16 desc[UR54][R6.64+0x2d0], R108 ;  /* 0x0002d06c06002986 */ /* 0x0001e2000c101536 */
[----:B------:R-:W-:Y:S01]  /*f7b0*/  ISETP.GT.AND P2, PT, R3, 0x171, PT ;  /* 0x000001710300780c */ /* 0x000fe20003f44270 */
[----:B0-----:R-:W-:Y:S02]  /*f7c0*/  @P6 IMAD.MOV.U32 R6, RZ, RZ, R8 ;  /* 0x000000ffff066224 */ /* 0x001fe400078e0008 */
[----:B------:R-:W-:-:S05]  /*f7d0*/  @P6 IMAD.MOV.U32 R7, RZ, RZ, R9 ;  /* 0x000000ffff076224 */ /* 0x000fca00078e0009 */
[----:B------:R0:W-:Y:S01]  /*f7e0*/  @P6 STG.E.U16 desc[UR54][R6.64+0x2d2], R109 ;  /* 0x0002d26d06006986 */ /* 0x0001e2000c101536 */
[C---:B------:R-:W-:Y:S02]  /*f7f0*/  ISETP.GT.AND P6, PT, R0.reuse, 0x8, P5 ;  /* 0x000000080000780c */ /* 0x040fe40002fc4270 */
[C---:B------:R-:W-:Y:S01]  /*f800*/  ISETP.GT.AND P5, PT, R0.reuse, RZ, P3 ;  /* 0x000000ff0000720c */ /* 0x040fe20001fa4270 */
[----:B------:R-:W-:Y:S01]  /*f810*/  @P4 STG.E.U16 desc[UR54][R4.64+0x2d0], R110 ;  /* 0x0002d06e04004986 */ /* 0x000fe2000c101536 */
[C---:B------:R-:W-:Y:S02]  /*f820*/  ISETP.GT.AND P4, PT, R0.reuse, RZ, P2 ;  /* 0x000000ff0000720c */ /* 0x040fe40001784270 */
[C---:B------:R-:W-:Y:S02]  /*f830*/  ISETP.GT.AND P3, PT, R0.reuse, 0x8, P3 ;  /* 0x000000080000780c */ /* 0x040fe40001f64270 */
[----:B------:R-:W-:-:S05]  /*f840*/  ISETP.GT.AND P2, PT, R0, 0x8, P2 ;  /* 0x000000080000780c */ /* 0x000fca0001744270 */
[----:B------:R-:W-:Y:S01]  /*f850*/  @P6 STG.E.U16 desc[UR54][R4.64+0x2d2], R111 ;  /* 0x0002d26f04006986 */ /* 0x000fe2000c101536 */
[C---:B------:R-:W-:Y:S01]  /*f860*/  ISETP.GT.AND P6, PT, R0.reuse, RZ, P1 ;  /* 0x000000ff0000720c */ /* 0x040fe20000fc4270 */
[----:B0-----:R-:W-:Y:S01]  /*f870*/  @P5 IMAD.MOV.U32 R6, RZ, RZ, R8 ;  /* 0x000000ffff065224 */ /* 0x001fe200078e0008 */
[----:B------:R-:W-:Y:S01]  /*f880*/  ISETP.GT.AND P1, PT, R0, 0x8, P1 ;  /* 0x000000080000780c */ /* 0x000fe20000f24270 */
[----:B------:R-:W-:-:S05]  /*f890*/  @P5 IMAD.MOV.U32 R7, RZ, RZ, R9 ;  /* 0x000000ffff075224 */ /* 0x000fca00078e0009 */
[----:B------:R0:W-:Y:S01]  /*f8a0*/  @P5 STG.E.U16 desc[UR54][R6.64+0x2e0], R112 ;  /* 0x0002e07006005986 */ /* 0x0001e2000c101536 */
[C---:B------:R-:W-:Y:S02]  /*f8b0*/  ISETP.GT.AND P5, PT, R0.reuse, RZ, P0 ;  /* 0x000000ff0000720c */ /* 0x040fe400007a4270 */
[----:B------:R-:W-:Y:S01]  /*f8c0*/  ISETP.GT.AND P0, PT, R0, 0x8, P0 ;  /* 0x000000080000780c */ /* 0x000fe20000704270 */
[----:B0-----:R-:W-:Y:S02]  /*f8d0*/  @P4 IMAD.MOV.U32 R6, RZ, RZ, R8 ;  /* 0x000000ffff064224 */ /* 0x001fe400078e0008 */
[----:B------:R-:W-:-:S05]  /*f8e0*/  @P4 IMAD.MOV.U32 R7, RZ, RZ, R9 ;  /* 0x000000ffff074224 */ /* 0x000fca00078e0009 */
[----:B------:R0:W-:Y:S04]  /*f8f0*/  @P4 STG.E.U16 desc[UR54][R6.64+0x2e2], R113 ;  /* 0x0002e27106004986 */ /* 0x0001e8000c101536 */
[----:B------:R-:W-:Y:S04]  /*f900*/  @P3 STG.E.U16 desc[UR54][R4.64+0x2e0], R114 ;  /* 0x0002e07204003986 */ /* 0x000fe8000c101536 */
[----:B------:R-:W-:Y:S01]  /*f910*/  @P2 STG.E.U16 desc[UR54][R4.64+0x2e2], R115 ;  /* 0x0002e27304002986 */ /* 0x000fe2000c101536 */
[----:B0-----:R-:W-:Y:S02]  /*f920*/  @P6 IMAD.MOV.U32 R6, RZ, RZ, R8 ;  /* 0x000000ffff066224 */ /* 0x001fe400078e0008 */
[----:B------:R-:W-:-:S05]  /*f930*/  @P6 IMAD.MOV.U32 R7, RZ, RZ, R9 ;  /* 0x000000ffff076224 */ /* 0x000fca00078e0009 */
[----:B------:R0:W-:Y:S04]  /*f940*/  @P6 STG.E.U16 desc[UR54][R6.64+0x2f0], R116 ;  /* 0x0002f07406006986 */ /* 0x0001e8000c101536 */
[----:B------:R1:W-:Y:S04]  /*f950*/  @P5 STG.E.U16 desc[UR54][R8.64+0x2f2], R117 ;  /* 0x0002f27508005986 */ /* 0x0003e8000c101536 */
[----:B------:R1:W-:Y:S01]  /*f960*/  @P1 STG.E.U16 desc[UR54][R4.64+0x2f0], R118 ;  /* 0x0002f07604001986 */ /* 0x0003e2000c101536 */
[----:B0-----:R-:W-:Y:S02]  /*f970*/  @P0 IMAD.MOV.U32 R6, RZ, RZ, R4 ;  /* 0x000000ffff060224 */ /* 0x001fe400078e0004 */
[----:B------:R-:W-:-:S05]  /*f980*/  @P0 IMAD.MOV.U32 R7, RZ, RZ, R5 ;  /* 0x000000ffff070224 */ /* 0x000fca00078e0005 */
[----:B------:R1:W-:Y:S02]  /*f990*/  @P0 STG.E.U16 desc[UR54][R6.64+0x2f2], R119 ;  /* 0x0002f27706000986 */ /* 0x0003e4000c101536 */
.L_x_418:
[----:B------:R-:W-:Y:S05]  /*f9a0*/  BSYNC B0 ;  /* 0x0000000000007941 */ /* 0x000fea0003800000 */
.L_x_36:
[----:B01----:R-:W-:Y:S01]  /*f9b0*/  IMAD.U32 R4, RZ, RZ, UR52 ;  /* 0x00000034ff047e24 */ /* 0x003fe2000f8e00ff */
[----:B------:R-:W-:Y:S01]  /*f9c0*/  ULDC.64 UR4, c[0x0][0x650] ;  /* 0x0001940000047ab9 */ /* 0x000fe20000000a00 */
[----:B------:R-:W-:Y:S02]  /*f9d0*/  IMAD.U32 R3, RZ, RZ, UR37 ;  /* 0x00000025ff037e24 */ /* 0x000fe4000f8e00ff */
[----:B------:R-:W-:Y:S01]  /*f9e0*/  IMAD.U32 R0, RZ, RZ, UR47 ;  /* 0x0000002fff007e24 */ /* 0x000fe2000f8e00ff */
[C---:B------:R-:W-:Y:S01]  /*f9f0*/  LEA R23, P0, R4.reuse, R23, 0x1 ;  /* 0x0000001704177211 */ /* 0x040fe200078008ff */
[----:B------:R-:W-:Y:S02]  /*fa00*/  IMAD.U32 R5, RZ, RZ, UR53 ;  /* 0x00000035ff057e24 */ /* 0x000fe4000f8e00ff */
[----:B------:R0:W-:Y:S01]  /*fa10*/  SYNCS.ARRIVE.TRANS64.A1T0 RZ, [R0+UR49], RZ ;  /* 0x000000ff00ff79a7 */ /* 0x0001e20008100031 */
[----:B------:R-:W-:Y:S01]  /*fa20*/  LEA.HI.X R22, R4, R22, R3, 0x1, P0 ;  /* 0x0000001604167211 */ /* 0x000fe200000f0c03 */
[----:B------:R-:W-:Y:S01]  /*fa30*/  IMAD.MOV.U32 R4, RZ, RZ, -0x1 ;  /* 0xffffffffff047424 */ /* 0x000fe200078e00ff */
[----:B------:R-:W-:Y:S01]  /*fa40*/  ISETP.GE.U32.AND P0, PT, R23, UR4, PT ;  /* 0x0000000417007c0c */ /* 0x000fe2000bf06070 */
[----:B------:R-:W-:-:S02]  /*fa50*/  IMAD.MOV.U32 R3, RZ, RZ, -0x1 ;  /* 0xffffffffff037424 */ /* 0x000fc400078e00ff */
[----:B------:R-:W-:Y:S01]  /*fa60*/  IMAD.MOV.U32 R17, RZ, RZ, -0x1 ;  /* 0xffffffffff117424 */ /* 0x000fe200078e00ff */
[----:B------:R1:W-:Y:S01]  /*fa70*/  STL [R1], R4 ;  /* 0x0000000401007387 */ /* 0x0003e20000100800 */
[----:B------:R-:W-:Y:S02]  /*fa80*/  ISETP.GE.U32.AND.EX P0, PT, R22, UR5, PT, P0 ;  /* 0x0000000516007c0c */ /* 0x000fe4000bf06100 */
[----:B0-----:R-:W-:Y:S01]  /*fa90*/  PRMT R0, RZ, 0x7610, R0 ;  /* 0x00007610ff007816 */ /* 0x001fe20000000000 */
[----:B------:R1:W-:Y:S10]  /*faa0*/  STL [R1+0x4], R3 ;  /* 0x0000040301007387 */ /* 0x0003f40000100800 */
[----:B-1----:R-:W-:Y:S05]  /*fab0*/  @P0 BRA `(.L_x_419) ;  /* 0x0000000400940947 */ /* 0x002fea0003800000 */
[----:B------:R-:W0:Y:S01]  /*fac0*/  S2UR UR6, SR_CTAID.X ;  /* 0x00000000000679c3 */ /* 0x000e220000002500 */
[----:B------:R-:W-:Y:S01]  /*fad0*/  ULDC.64 UR4, c[0x0][0x628] ;  /* 0x00018a0000047ab9 */ /* 0x000fe20000000a00 */
[----:B------:R-:W-:Y:S01]  /*fae0*/  ULDC UR7, c[0x0][0x150] ;  /* 0x0000540000077ab9 */ /* 0x000fe20000000800 */
[----:B------:R-:W-:Y:S01]  /*faf0*/  ISETP.NE.U32.AND P0, PT, RZ, UR4, PT ;  /* 0x00000004ff007c0c */ /* 0x000fe2000bf05070 */
[----:B------:R-:W-:Y:S01]  /*fb00*/  ULDC UR15, c[0x0][0x630] ;  /* 0x00018c00000f7ab9 */ /* 0x000fe20000000800 */
[C---:B------:R-:W-:Y:S01]  /*fb10*/  R2UR UR16, R23.reuse ;  /* 0x00000000171072ca */ /* 0x040fe200000e0000 */
[----:B------:R-:W-:Y:S01]  /*fb20*/  ULDC UR18, c[0x0][0x154] ;  /* 0x0000550000127ab9 */ /* 0x000fe20000000800 */
[----:B------:R-:W-:Y:S01]  /*fb30*/  ISETP.NE.AND.EX P0, PT, RZ, UR5, PT, P0 ;  /* 0x00000005ff007c0c */ /* 0x000fe2000bf05300 */
[----:B------:R-:W1:Y:S01]  /*fb40*/  S2UR UR20, SR_CTAID.Y ;  /* 0x00000000001479c3 */ /* 0x000e620000002600 */
[----:B------:R-:W-:Y:S02]  /*fb50*/  R2UR UR17, R22 ;  /* 0x00000000161172ca */ /* 0x000fe400000e0000 */
[----:B------:R-:W-:-:S02]  /*fb60*/  R2UR UR12, R23 ;  /* 0x00000000170c72ca */ /* 0x000fc400000e0000 */
[----:B------:R-:W-:Y:S02]  /*fb70*/  R2UR UR13, R22 ;  /* 0x00000000160d72ca */ /* 0x000fe400000e0000 */
[----:B0-----:R-:W-:-:S05]  /*fb80*/  I2FP.F32.U32 R0, UR6 ;  /* 0x0000000600007c45 */ /* 0x001fca0008201000 */
[----:B------:R-:W-:-:S04]  /*fb90*/  FMUL R0, R0, UR7 ;  /* 0x0000000700007c20 */ /* 0x000fc80008400000 */
[----:B------:R0:W0:Y:S01]  /*fba0*/  F2I.U32.TRUNC.NTZ R3, R0 ;  /* 0x0000000000037305 */ /* 0x000022000020f000 */
[----:B-1----:R-:W-:Y:S05]  /*fbb0*/  @!P0 BRA `(.L_x_420) ;  /* 0x0000000000308947 */ /* 0x002fea0003800000 */
        /* <DEDUP_REMOVED lines=12> */
.L_x_420:
[----:B------:R-:W-:Y:S01]  /*fc80*/  USHF.R.U64 UR12, UR12, UR15, UR13 ;  /* 0x0000000f0c0c7299 */ /* 0x000fe2000800120d */
[----:B0-----:R-:W-:Y:S01]  /*fc90*/  I2FP.F32.U32 R0, UR20 ;  /* 0x0000001400007c45 */ /* 0x001fe20008201000 */
[----:B------:R-:W-:Y:S02]  /*fca0*/  USHF.R.U32.HI UR4, URZ, UR15, UR13 ;  /* 0x0000000f3f047299 */ /* 0x000fe4000801160d */
[----:B------:R-:W-:Y:S02]  /*fcb0*/  UIADD3 UR7, UP0, URZ, -UR12, URZ ;  /* 0x8000000c3f077290 */ /* 0x000fe4000ff1e03f */
[----:B------:R-:W-:Y:S01]  /*fcc0*/  FMUL R0, R0, UR18 ;  /* 0x0000001200007c20 */ /* 0x000fe20008400000 */
[----:B------:R-:W-:Y:S01]  /*fcd0*/  ULDC.64 UR10, c[0x0][0x620] ;  /* 0x00018800000a7ab9 */ /* 0x000fe20000000a00 */
[----:B------:R-:W-:Y:S01]  /*fce0*/  UIADD3.X UR4, URZ, ~UR4, URZ, UP0, !UPT ;  /* 0x800000043f047290 */ /* 0x000fe200087fe43f */
[----:B------:R-:W-:Y:S01]  /*fcf0*/  UMOV UR8, UR16 ;  /* 0x0000001000087c82 */ /* 0x000fe20008000000 */
[----:B------:R-:W-:-:S02]  /*fd00*/  UMOV UR9, UR17 ;  /* 0x0000001100097c82 */ /* 0x000fc40008000000 */
[----:B------:R-:W0:Y:S01]  /*fd10*/  F2I.U32.TRUNC.NTZ R0, R0 ;  /* 0x0000000000007305 */ /* 0x000e22000020f000 */
[----:B------:R-:W-:Y:S01]  /*fd20*/  UIMAD UR4, UR4, UR10, URZ ;  /* 0x0000000a040472a4 */ /* 0x000fe2000f8e023f */
[----:B------:R-:W-:Y:S01]  /*fd30*/  R2UR UR17, R3 ;  /* 0x00000000031172ca */ /* 0x000fe200000e0000 */
[----:B------:R-:W-:Y:S02]  /*fd40*/  UIMAD.WIDE.U32 UR8, UR7, UR10, UR8 ;  /* 0x0000000a070872a5 */ /* 0x000fe4000f8e0008 */
[----:B------:R-:W-:Y:S01]  /*fd50*/  UIMAD UR7, UR7, UR11, UR4 ;  /* 0x0000000b070772a4 */ /* 0x000fe2000f8e0204 */
[----:B------:R-:W-:Y:S01]  /*fd60*/  ULDC UR23, c[0x0][0x658] ;  /* 0x0001960000177ab9 */ /* 0x000fe20000000800 */
[----:B------:R-:W-:Y:S02]  /*fd70*/  UMOV UR15, 0xffffffff ;  /* 0xffffffff000f7882 */ /* 0x000fe40000000000 */
[----:B------:R-:W-:Y:S01]  /*fd80*/  UIADD3 UR7, UR9, UR7, URZ ;  /* 0x0000000709077290 */ /* 0x000fe2000fffe03f */
[----:B------:R-:W-:Y:S01]  /*fd90*/  ULDC UR10, c[0x0][0x618] ;  /* 0x00018600000a7ab9 */ /* 0x000fe20000000800 */
[----:B------:R-:W-:Y:S01]  /*fda0*/  ULDC.64 UR4, c[0x0][0x640] ;  /* 0x0001900000047ab9 */ /* 0x000fe20000000a00 */
[----:B------:R-:W-:Y:S01]  /*fdb0*/  USHF.L.U32 UR19, UR15, UR23, URZ ;  /* 0x000000170f137299 */ /* 0x000fe2000800063f */
[----:B------:R-:W-:Y:S01]  /*fdc0*/  ISETP.NE.U32.AND P0, PT, RZ, UR4, PT ;  /* 0x00000004ff007c0c */ /* 0x000fe2000bf05070 */
[----:B------:R-:W-:Y:S01]  /*fdd0*/  USHF.R.U64 UR15, UR8, UR10, UR7 ;  /* 0x0000000a080f7299 */ /* 0x000fe20008001207 */
[----:B0-----:R-:W-:Y:S01]  /*fde0*/  R2UR UR11, R0 ;  /* 0x00000000000b72ca */ /* 0x001fe200000e0000 */
[----:B------:R-:W-:Y:S01]  /*fdf0*/  USHF.R.U32.HI UR7, URZ, UR10, UR7 ;  /* 0x0000000a3f077299 */ /* 0x000fe20008011607 */
[----:B------:R-:W-:Y:S01]  /*fe00*/  ISETP.NE.AND.EX P0, PT, RZ, UR5, PT, P0 ;  /* 0x00000005ff007c0c */ /* 0x000fe2000bf05300 */
[----:B------:R-:W-:Y:S01]  /*fe10*/  ULDC UR22, c[0x0][0x608] ;  /* 0x0001820000167ab9 */ /* 0x000fe20000000800 */
[----:B------:R-:W-:-:S02]  /*fe20*/  UIADD3 UR8, -UR17, URZ, URZ ;  /* 0x0000003f11087290 */ /* 0x000fc4000fffe13f */
[----:B------:R-:W-:Y:S02]  /*fe30*/  USHF.R.U64 UR18, UR15, UR22, UR7 ;  /* 0x000000160f127299 */ /* 0x000fe40008001207 */
[----:B------:R-:W-:Y:S01]  /*fe40*/  USHF.R.U32.HI UR7, URZ, UR22, UR7 ;  /* 0x000000163f077299 */ /* 0x000fe20008011607 */
[----:B------:R-:W-:Y:S01]  /*fe50*/  UMOV UR16, 0x1 ;  /* 0x0000000100107882 */ /* 0x000fe20000000000 */
[----:B------:R-:W-:Y:S02]  /*fe60*/  ULDC UR21, c[0x0][0x144] ;  /* 0x0000510000157ab9 */ /* 0x000fe40000000800 */
[----:B------:R-:W-:Y:S01]  /*fe70*/  USHF.R.U64 UR17, UR18, UR23, UR7 ;  /* 0x0000001712117299 */ /* 0x000fe20008001207 */
[----:B------:R-:W-:Y:S01]  /*fe80*/  ULDC UR13, c[0x0][0x600] ;  /* 0x00018000000d7ab9 */ /* 0x000fe20000000800 */
[----:B------:R-:W-:Y:S02]  /*fe90*/  UIADD3 UR22, -UR11, URZ, URZ ;  /* 0x0000003f0b167290 */ /* 0x000fe4000fffe13f */
[----:B------:R-:W-:-:S02]  /*fea0*/  USHF.L.U32 UR16, UR16, UR23, URZ ;  /* 0x0000001710107299 */ /* 0x000fc4000800063f */
[----:B------:R-:W-:Y:S02]  /*feb0*/  USHF.R.U32.HI UR11, URZ, UR23, UR7 ;  /* 0x000000173f0b7299 */ /* 0x000fe40008011607 */
[----:B------:R-:W-:Y:S02]  /*fec0*/  UIADD3 UR14, UR13, -0x1, URZ ;  /* 0xffffffff0d0e7890 */ /* 0x000fe4000fffe03f */
[----:B------:R-:W-:Y:S02]  /*fed0*/  ULOP3.LUT UR19, URZ, UR19, URZ, 0x33, !UPT ;  /* 0x000000133f137292 */ /* 0x000fe4000f8e333f */
[----:B------:R-:W-:Y:S01]  /*fee0*/  UIMAD UR23, UR21, UR8, UR6 ;  /* 0x00000008151772a4 */ /* 0x000fe2000f8e0206 */
[----:B------:R-:W-:Y:S01]  /*fef0*/  ULDC UR26, c[0x0][0x148] ;  /* 0x00005200001a7ab9 */ /* 0x000fe20000000800 */
[----:B------:R-:W-:Y:S01]  /*ff00*/  ULDC UR24, c[0x0][0x648] ;  /* 0x0001920000187ab9 */ /* 0x000fe20000000800 */
[----:B------:R-:W-:Y:S01]  /*ff10*/  ULDC UR25, c[0x0][0x638] ;  /* 0x00018e0000197ab9 */ /* 0x000fe20000000800 */
        /* <DEDUP_REMOVED lines=12> */
.L_x_421:
[----:B------:R-:W-:Y:S01]  /*ffe0*/  UISETP.NE.AND UP0, UPT, UR38, URZ, UPT ;  /* 0x0000003f2600728c */ /* 0x000fe2000bf05270 */
[----:B------:R-:W-:Y:S01]  /*fff0*/  IMAD.MOV.U32 R0, RZ, RZ, 0x1 ;  /* 0x00000001ff007424 */ /* 0x000fe200078e00ff */
[----:B------:R-:W-:Y:S01]  /*10000*/  USHF.R.U64 UR4, UR10, UR24, UR11 ;  /* 0x000000180a047299 */ /* 0x000fe2000800120b */
[----:B------:R-:W-:Y:S01]  /*10010*/  IMAD.U32 R17, RZ, RZ, UR12 ;  /* 0x0000000cff117e24 */ /* 0x000fe2000f8e00ff */
[----:B------:R-:W-:Y:S02]  /*10020*/  ULOP3.LUT UR19, UR18, UR19, URZ, 0xc0, !UPT ;  /* 0x0000001312137292 */ /* 0x000fe4000f8ec03f */
[----:B------:R-:W-:Y:S02]  /*10030*/  UIADD3 UR5, -UR4, URZ, URZ ;  /* 0x0000003f04057290 */ /* 0x000fe4000fffe13f */
[----:B------:R-:W-:Y:S02]  /*10040*/  ULOP3.LUT UR14, UR15, UR14, URZ, 0xc0, !UPT ;  /* 0x0000000e0f0e7292 */ /* 0x000fe4000f8ec03f */
[----:B------:R-:W-:-:S02]  /*10050*/  UIMAD UR4, UR16, UR4, UR19 ;  /* 0x00000004100472a4 */ /* 0x000fc4000f8e0213 */
[----:B------:R-:W-:Y:S02]  /*10060*/  @UP0 UIMAD UR23, UR26, UR22, UR20 ;  /* 0x000000161a1702a4 */ /* 0x000fe4000f8e0214 */
[----:B------:R-:W-:-:S03]  /*10070*/  UIMAD UR17, UR5, UR25, UR17 ;  /* 0x00000019051172a4 */ /* 0x000fc6000f8e0211 */
[----:B------:R-:W-:Y:S01]  /*10080*/  ULDC UR5, c[0x0][0x610] ;  /* 0x0001840000057ab9 */ /* 0x000fe20000000800 */
        /* <DEDUP_REMOVED lines=8> */
.L_x_419:
[----:B------:R-:W-:Y:S01]  /*10110*/  LOP3.LUT P0, RZ, R0, 0xff, RZ, 0xc0, !PT ;  /* 0x000000ff00ff7812 */ /* 0x000fe2000780c0ff */
[----:B------:R-:W-:-:S12]  /*10120*/  ULOP3.LUT UR45, UR45, 0x1, URZ, 0x3c, !UPT ;  /* 0x000000012d2d7892 */ /* 0x000fd8000f8e3c3f */
[----:B------:R-:W-:Y:S05]  /*10130*/  @P0 BRA `(.L_x_422) ;  /* 0xffffff1400c80947 */ /* 0x000fea000383ffff */
[----:B------:R-:W-:Y:S05]  /*10140*/  EXIT ;  /* 0x000000000000794d */ /* 0x000fea0003800000 */
.L_x_17:
[----:B------:R-:W-:-:S08]  /*10150*/  ISETP.NE.AND P0, PT, RZ, UR6, PT ;  /* 0x00000006ff007c0c */ /* 0x000fd0000bf05270 */
[----:B0----5:R-:W0:-:S00]  /*10160*/  USETMAXREG.DEALLOC.CTAPOOL 0x28 ;  /* 0x00000028000079c8 */ /* 0x021e0000080e0500 */
[----:B------:R-:W-:Y:S05]  /*10170*/  @P0 EXIT ;  /* 0x000000000000094d */ /* 0x000fea0003800000 */
[----:B0-----:R-:W-:Y:S01]  /*10180*/  LOP3.LUT P0, RZ, R0, 0xff, RZ, 0xc0, !PT ;  /* 0x000000ff00ff7812 */ /* 0x001fe2000780c0ff */
[----:B------:R-:W-:Y:S02]  /*10190*/  IMAD.MOV.U32 R8, RZ, RZ, 0x1 ;  /* 0x00000001ff087424 */ /* 0x000fe400078e00ff */
[----:B------:R-:W-:-:S10]  /*101a0*/  IMAD.MOV.U32 R0, RZ, RZ, RZ ;  /* 0x000000ffff007224 */ /* 0x000fd400078e00ff */
[----:B------:R-:W-:Y:S05]  /*101b0*/  @!P0 BRA `(.L_x_423) ;  /* 0x0000000c00508947 */ /* 0x000fea0003800000 */
[----:B------:R-:W0:Y:S01]  /*101c0*/  S2R R10, SR_CgaCtaId ;  /* 0x00000000000a7919 */ /* 0x000e220000008800 */
[----:B------:R-:W-:Y:S01]  /*101d0*/  LOP3.LUT P0, RZ, R3, 0x1f, RZ, 0xc0, !PT ;  /* 0x0000001f03ff7812 */ /* 0x000fe2000780c0ff */
[----:B------:R-:W-:Y:S01]  /*101e0*/  ULDC UR5, c[0x0][0x658] ;  /* 0x0001960000057ab9 */ /* 0x000fe20000000800 */
[----:B------:R-:W-:Y:S01]  /*101f0*/  UMOV UR6, 0xffffffff ;  /* 0xffffffff00067882 */ /* 0x000fe20000000000 */
[----:B------:R-:W-:Y:S01]  /*10200*/  BSSY B0, `(.L_x_423) ;  /* 0x00000cf000007945 */ /* 0x000fe20003800000 */
[----:B------:R-:W-:Y:S01]  /*10210*/  USHF.L.U32 UR6, UR6, UR5, URZ ;  /* 0x0000000506067299 */ /* 0x000fe2000800063f */
[C---:B------:R-:W-:Y:S01]  /*10220*/  ISETP.NE.AND P3, PT, R4.reuse, RZ, PT ;  /* 0x000000ff0400720c */ /* 0x040fe20003f65270 */
[----:B------:R-:W-:Y:S01]  /*10230*/  IMAD.MOV.U32 R9, RZ, RZ, 0x1 ;  /* 0x00000001ff097424 */ /* 0x000fe200078e00ff */
[----:B------:R-:W-:Y:S01]  /*10240*/  ISETP.NE.OR P0, PT, R4, RZ, !P0 ;  /* 0x000000ff0400720c */ /* 0x000fe20004705670 */
[----:B------:R-:W-:Y:S01]  /*10250*/  IMAD.MOV.U32 R8, RZ, RZ, 0x1 ;  /* 0x00000001ff087424 */ /* 0x000fe200078e00ff */
[----:B------:R-:W-:Y:S01]  /*10260*/  ULDC UR4, c[0x0][0x600] ;  /* 0x0001800000047ab9 */ /* 0x000fe20000000800 */
[----:B------:R-:W-:Y:S01]  /*10270*/  IMAD.MOV.U32 R0, RZ, RZ, RZ ;  /* 0x000000ffff007224 */ /* 0x000fe200078e00ff */
[----:B------:R-:W-:Y:S01]  /*10280*/  UMOV UR7, 0x1 ;  /* 0x0000000100077882 */ /* 0x000fe20000000000 */
[----:B------:R-:W-:-:S02]  /*10290*/  UIADD3 UR19, UR39, 0x1, URZ ;  /* 0x0000000127137890 */ /* 0x000fc4000fffe03f */
[----:B------:R-:W-:Y:S02]  /*102a0*/  ULOP3.LUT UR22, UR36, 0x2, URZ, 0xfc, !UPT ;  /* 0x0000000224167892 */ /* 0x000fe4000f8efc3f */
[----:B------:R-:W-:Y:S02]  /*102b0*/  UIADD3 UR4, UR4, -0x1, URZ ;  /* 0xffffffff04047890 */ /* 0x000fe4000fffe03f */
[----:B------:R-:W-:Y:S02]  /*102c0*/  USHF.L.U32 UR5, UR7, UR5, URZ ;  /* 0x0000000507057299 */ /* 0x000fe4000800063f */
[----:B------:R-:W-:Y:S01]  /*102d0*/  ULOP3.LUT UR6, URZ, UR6, URZ, 0x33, !UPT ;  /* 0x000000063f067292 */ /* 0x000fe2000f8e333f */
[----:B------:R-:W-:Y:S01]  /*102e0*/  ULDC.64 UR20, c[0x0][0x198] ;  /* 0x0000660000147ab9 */ /* 0x000fe20000000a00 */
[----:B0-----:R-:W-:-:S10]  /*102f0*/  LOP3.LUT R10, R10, 0x1, RZ, 0xc0, !PT ;  /* 0x000000010a0a7812 */ /* 0x001fd400078ec0ff */
.L_x_435:
[----:B------:R-:W-:-:S03]  /*10300*/  UMOV UR7, 0xffffffff ;  /* 0xffffffff00077882 */ /* 0x000fc60000000000 */
[----:B01----:R-:W-:Y:S05]  /*10310*/  BRA.DIV UR7, `(.L_x_424) ;  /* 0x0000001207a87947 */ /* 0x003fea000b800000 */
[----:B------:R-:W-:-:S13]  /*10320*/  ELECT P6, URZ, PT ;  /* 0x00000000003f782f */ /* 0x000fda00038c0000 */
.L_x_452:
[----:B------:R-:W0:Y:S01]  /*10330*/  LDC R2, c[0x0][0x28c] ;  /* 0x0000a300ff027b82 */ /* 0x000e220000000800 */
[----:B------:R-:W-:Y:S01]  /*10340*/  BSSY B1, `(.L_x_425) ;  /* 0x000003e000017945 */ /* 0x000fe20003800000 */
[----:B0-----:R-:W-:-:S13]  /*10350*/  ISETP.LT.OR P6, PT, R2, 0x1, !P6 ;  /* 0x000000010200780c */ /* 0x001fda00077c1670 */
[----:B------:R-:W-:Y:S05]  /*10360*/  @P6 BRA `(.L_x_426) ;  /* 0x0000000000ec6947 */ /* 0x000fea0003800000 */
[----:B------:R-:W2:Y:S04]  /*10370*/  LDL.LU R4, [R1+0x4] ;  /* 0x0000040001047983 */ /* 0x000ea80000300800 */
[----:B------:R-:W3:Y:S01]  /*10380*/  LDL.LU R3, [R1] ;  /* 0x0000000001037983 */ /* 0x000ee20000300800 */
[----:B------:R-:W-:Y:S02]  /*10390*/  IMAD.MOV.U32 R13, RZ, RZ, RZ ;  /* 0x000000ffff0d7224 */ /* 0x000fe400078e00ff */
[----:B------:R-:W-:Y:S02]  /*103a0*/  IMAD.U32 R14, RZ, RZ, UR19 ;  /* 0x00000013ff0e7e24 */ /* 0x000fe4000f8e00ff */
[----:B------:R-:W-:Y:S02]  /*103b0*/  IMAD.MOV.U32 R2, RZ, RZ, R8 ;  /* 0x000000ffff027224 */ /* 0x000fe400078e0008 */
[----:B--2---:R-:W-:-:S02]  /*103c0*/  IMAD R4, R4, 0x2, R10 ;  /* 0x0000000204047824 */ /* 0x004fc400078e020a */
[----:B---3--:R-:W-:Y:S02]  /*103d0*/  IMAD.SHL.U32 R7, R3, 0x40, RZ ;  /* 0x0000004003077824 */ /* 0x008fe400078e00ff */
[----:B------:R-:W-:Y:S02]  /*103e0*/  IMAD.MOV.U32 R3, RZ, RZ, R0 ;  /* 0x000000ffff037224 */ /* 0x000fe400078e0000 */
[----:B------:R-:W-:-:S07]  /*103f0*/  IMAD R6, R4, 0xc0, RZ ;  /* 0x000000c004067824 */ /* 0x000fce00078e02ff */
.L_x_430:
[----:B------:R-:W0:Y:S01]  /*10400*/  S2R R5, SR_CgaCtaId ;  /* 0x0000000000057919 */ /* 0x000e220000008800 */
[----:B------:R-:W-:-:S04]  /*10410*/  MOV R4, 0x400 ;  /* 0x0000040000047802 */ /* 0x000fc80000000f00 */
[----:B0-----:R-:W-:Y:S02]  /*10420*/  LEA R12, R5, R4, 0x18 ;  /* 0x00000004050c7211 */ /* 0x001fe400078ec0ff */
[----:B------:R-:W-:Y:S01]  /*10430*/  SHF.L.U32 R4, R2, 0x1f, RZ ;  /* 0x0000001f02047819 */ /* 0x000fe200000006ff */
[----:B------:R-:W0:Y:S02]  /*10440*/  @!P3 LDC R5, c[0x0][0x500] ;  /* 0x00014000ff05bb82 */ /* 0x000e240000000800 */
[----:B------:R-:W-:-:S04]  /*10450*/  IMAD R11, R3, 0x8, R12 ;  /* 0x00000008030b7824 */ /* 0x000fc800078e020c */
[----:B------:R-:W1:Y:S02]  /*10460*/  SYNCS.PHASECHK.TRANS64.TRYWAIT P1, [R11+URZ+0x40], R4 ;  /* 0x000040040b0075a7 */ /* 0x000e64000802017f */
[----:B-1----:R-:W-:Y:S05]  /*10470*/  @!P1 BRA `(.L_x_427) ;  /* 0x0000001000709947 */ /* 0x002fea0003800000 */
.L_x_453:
[----:B------:R-:W-:Y:S01]  /*10480*/  UPRMT UR7, UR22, 0x9910, URZ ;  /* 0x0000991016077896 */ /* 0x000fe2000800003f */
[----:B0-----:R0:W-:Y:S03]  /*10490*/  @!P3 SYNCS.ARRIVE.TRANS64 RZ, [R11+URZ], R5 ;  /* 0x000000050bffb9a7 */ /* 0x0011e6000800003f */
[----:B------:R-:W-:-:S06]  /*104a0*/  UISETP.NE.AND UP0, UPT, UR7, 0x2, UPT ;  /* 0x000000020700788c */ /* 0x000fcc000bf05270 */
[----:B------:R-:W-:-:S13]  /*104b0*/  PLOP3.LUT P1, PT, PT, PT, UP0, 0x80, 0x0 ;  /* 0x000000000000781c */ /* 0x000fda0003f2f008 */
[----:B0-----:R-:W-:Y:S05]  /*104c0*/  @P1 BRA `(.L_x_428) ;  /* 0x0000000000041947 */ /* 0x001fea0003800000 */
[----:B------:R-:W-:Y:S01]  /*104d0*/  BPT.TRAP 0x1 ;  /* 0x000000040000795c */ /* 0x000fe20000300000 */
.L_x_428:
[----:B------:R-:W-:Y:S05]  /*104e0*/  @P0 BRA `(.L_x_429) ;  /* 0x0000000000040947 */ /* 0x000fea0003800000 */
[----:B------:R-:W-:Y:S01]  /*104f0*/  BPT.TRAP 0x1 ;  /* 0x000000040000795c */ /* 0x000fe20000300000 */
.L_x_429:
[----:B-1----:R-:W-:Y:S01]  /*10500*/  IMAD R4, R3, 0x2, R10 ;  /* 0x0000000203047824 */ /* 0x002fe200078e020a */
[----:B------:R-:W-:Y:S01]  /*10510*/  R2UR UR9, R11 ;  /* 0x000000000b0972ca */ /* 0x000fe200000e0000 */
[--C-:B------:R-:W-:Y:S01]  /*10520*/  IMAD R5, R3, 0x1000, R12.reuse ;  /* 0x0000100003057824 */ /* 0x100fe200078e020c */
[----:B------:R-:W-:Y:S01]  /*10530*/  UIADD3 UR14, UP0, UR20, 0xf0, URZ ;  /* 0x000000f0140e7890 */ /* 0x000fe2000ff1e03f */
[----:B------:R-:W-:Y:S01]  /*10540*/  IMAD R4, R4, 0x1800, RZ ;  /* 0x0000180004047824 */ /* 0x000fe200078e02ff */
[----:B------:R-:W-:Y:S01]  /*10550*/  R2UR UR11, R7 ;  /* 0x00000000070b72ca */ /* 0x000fe200000e0000 */
[----:B------:R-:W-:Y:S01]  /*10560*/  VIADD R14, R14, 0xffffffff ;  /* 0xffffffff0e0e7836 */ /* 0x000fe20000000000 */
[----:B------:R-:W-:Y:S01]  /*10570*/  R2UR UR7, R5 ;  /* 0x00000000050772ca */ /* 0x000fe200000e0000 */
[----:B------:R-:W-:Y:S01]  /*10580*/  IMAD R4, R4, 0x2, R12 ;  /* 0x0000000204047824 */ /* 0x000fe200078e020c */
[----:B------:R-:W-:Y:S01]  /*10590*/  R2UR UR10, R13 ;  /* 0x000000000d0a72ca */ /* 0x000fe200000e0000 */
[----:B------:R-:W-:Y:S01]  /*105a0*/  UIADD3 UR24, UP1, UR20, 0x1f0, URZ ;  /* 0x000001f014187890 */ /* 0x000fe2000ff3e03f */
[----:B------:R-:W-:Y:S01]  /*105b0*/  R2UR UR12, R17 ;  /* 0x00000000110c72ca */ /* 0x000fe200000e0000 */
[----:B------:R-:W-:Y:S01]  /*105c0*/  UIADD3.X UR15, URZ, UR21, URZ, UP0, !UPT ;  /* 0x000000153f0f7290 */ /* 0x000fe200087fe43f */
[----:B------:R-:W-:Y:S01]  /*105d0*/  R2UR UR8, R4 ;  /* 0x00000000040872ca */ /* 0x000fe200000e0000 */
[----:B------:R-:W-:Y:S01]  /*105e0*/  VIADD R3, R3, 0x1 ;  /* 0x0000000103037836 */ /* 0x000fe20000000000 */
[----:B------:R-:W-:Y:S01]  /*105f0*/  R2UR UR18, R6 ;  /* 0x00000000061272ca */ /* 0x000fe200000e0000 */
[----:B------:R-:W-:Y:S01]  /*10600*/  UIADD3.X UR25, URZ, UR21, URZ, UP1, !UPT ;  /* 0x000000153f197290 */ /* 0x000fe20008ffe43f */
[----:B------:R-:W-:Y:S01]  /*10610*/  ISETP.GT.AND P2, PT, R14, 0x1, PT ;  /* 0x000000010e00780c */ /* 0x000fe20003f44270 */
[----:B------:R-:W-:Y:S01]  /*10620*/  UMOV UR16, 0x0 ;  /* 0x0000000000107882 */ /* 0x000fe20000000000 */
[----:B------:R-:W-:Y:S01]  /*10630*/  UMOV UR17, 0x10000000 ;  /* 0x1000000000117882 */ /* 0x000fe20000000000 */
[----:B------:R-:W-:Y:S01]  /*10640*/  UIADD3 UR7, UR7, 0x180, URZ ;  /* 0x0000018007077890 */ /* 0x000fe2000fffe03f */
[----:B------:R-:W-:Y:S01]  /*10650*/  ISETP.NE.AND P1, PT, R3, 0x8, PT ;  /* 0x000000080300780c */ /* 0x000fe20003f25270 */
[----:B------:R-:W-:Y:S01]  /*10660*/  UMOV UR23, 0x30000 ;  /* 0x0003000000177882 */ /* 0x000fe20000000000 */
[----:B------:R-:W-:-:S02]  /*10670*/  VIADD R13, R13, 0x20 ;  /* 0x000000200d0d7836 */ /* 0x000fc40000000000 */
[----:B------:R-:W-:Y:S01]  /*10680*/  SEL R5, RZ, 0x1, P1 ;  /* 0x00000001ff057807 */ /* 0x000fe20000800000 */
[----:B------:R-:W-:Y:S01]  /*10690*/  UIADD3 UR13, UR8, 0x8180, URZ ;  /* 0x00008180080d7890 */ /* 0x000fe2000fffe03f */
[----:B------:R-:W-:Y:S02]  /*106a0*/  SEL R3, R3, RZ, P1 ;  /* 0x000000ff03037207 */ /* 0x000fe40000800000 */
[----:B------:R-:W-:Y:S01]  /*106b0*/  UMOV UR8, UR7 ;  /* 0x0000000700087c82 */ /* 0x000fe20008000000 */
[----:B------:R-:W-:Y:S01]  /*106c0*/  LOP3.LUT R2, R2, R5, RZ, 0x3c, !PT ;  /* 0x0000000502027212 */ /* 0x000fe200078e3cff */
[----:B------:R0:W-:Y:S02]  /*106d0*/  UTMALDG.3D [UR8], [UR14], desc[UR16] ;  /* 0x000010080e0075b4 */ /* 0x0001e40008011000 */
[----:B0-----:R-:W-:Y:S01]  /*106e0*/  UMOV UR8, UR13 ;  /* 0x0000000d00087c82 */ /* 0x001fe20008000000 */
[----:B------:R-:W-:Y:S02]  /*106f0*/  UMOV UR11, UR18 ;  /* 0x00000012000b7c82 */ /* 0x000fe40008000000 */
[----:B------:R0:W-:Y:S02]  /*10700*/  UTMALDG.3D.MULTICAST [UR8], [UR24], UR23, desc[UR16] ;  /* 0x00001008180073b4 */ /* 0x0001e40008011817 */
[----:B0-----:R-:W-:Y:S05]  /*10710*/  @P2 BRA `(.L_x_430) ;  /* 0xfffffffc00382947 */ /* 0x001fea000383ffff */
.L_x_426:
[----:B------:R-:W-:Y:S05]  /*10720*/  BSYNC B1 ;  /* 0x0000000000017941 */ /* 0x000fea0003800000 */
.L_x_425:
[----:B------:R-:W-:Y:S01]  /*10730*/  LOP3.LUT P4, RZ, R9, 0xff, RZ, 0xc0, !PT ;  /* 0x000000ff09ff7812 */ /* 0x000fe2000788c0ff */
[----:B------:R-:W-:Y:S01]  /*10740*/  VIADD R0, R0, UR39 ;  /* 0x0000002700007c36 */ /* 0x000fe20008000000 */
[----:B------:R-:W-:Y:S01]  /*10750*/  ULDC.64 UR8, c[0x0][0x650] ;  /* 0x0001940000087ab9 */ /* 0x000fe20000000a00 */
[----:B------:R-:W-:Y:S01]  /*10760*/  BSSY B1, `(.L_x_431) ;  /* 0x0000076000017945 */ /* 0x000fe20003800000 */
[----:B------:R-:W-:Y:S01]  /*10770*/  IMAD.MOV.U32 R17, RZ, RZ, -0x1 ;  /* 0xffffffffff117424 */ /* 0x000fe200078e00ff */
[----:B------:R-:W-:Y:S02]  /*10780*/  PRMT R9, RZ, 0x7610, R9 ;  /* 0x00007610ff097816 */ /* 0x000fe40000000009 */
[----:B------:R-:W-:Y:S02]  /*10790*/  SHF.R.U32.HI R2, RZ, 0x3, R0 ;  /* 0x00000003ff027819 */ /* 0x000fe40000011600 */
[----:B------:R-:W-:Y:S02]  /*107a0*/  ISETP.GT.U32.AND P1, PT, R0, 0x7, PT ;  /* 0x000000070000780c */ /* 0x000fe40003f24070 */
[----:B------:R-:W-:-:S02]  /*107b0*/  LOP3.LUT R2, R2, 0x1, RZ, 0xc0, !PT ;  /* 0x0000000102027812 */ /* 0x000fc400078ec0ff */
[----:B------:R-:W0:Y:S01]  /*107c0*/  @P4 S2R R4, SR_CgaCtaId ;  /* 0x0000000000044919 */ /* 0x000e220000008800 */
[----:B------:R-:W-:Y:S02]  /*107d0*/  @P4 MOV R3, 0x400 ;  /* 0x0000040000034802 */ /* 0x000fe40000000f00 */
[----:B------:R-:W-:Y:S02]  /*107e0*/  ISETP.NE.U32.AND P2, PT, R2, 0x1, PT ;  /* 0x000000010200780c */ /* 0x000fe40003f45070 */
[----:B------:R-:W-:Y:S02]  /*107f0*/  LOP3.LUT R0, R0, 0x7, RZ, 0xc0, !PT ;  /* 0x0000000700007812 */ /* 0x000fe400078ec0ff */
[----:B0-----:R-:W-:Y:S01]  /*10800*/  @P4 LEA R3, R4, R3, 0x18 ;  /* 0x0000000304034211 */ /* 0x001fe200078ec0ff */
[----:B------:R-:W-:-:S03]  /*10810*/  IMAD.U32 R4, RZ, RZ, UR39 ;  /* 0x00000027ff047e24 */ /* 0x000fc6000f8e00ff */
[----:B------:R0:W-:Y:S01]  /*10820*/  @P4 SYNCS.ARRIVE.TRANS64.A1T0 RZ, [R3+URZ+0xb8], RZ ;  /* 0x0000b8ff03ff49a7 */ /* 0x0001e2000810003f */
[----:B------:R-:W-:Y:S02]  /*10830*/  IADD3 R23, P4, R23, UR52, RZ ;  /* 0x0000003417177c10 */ /* 0x000fe4000ff9e0ff */
[C---:B------:R-:W-:Y:S02]  /*10840*/  ISETP.LT.U32.AND P1, PT, R4.reuse, 0x8, P1 ;  /* 0x000000080400780c */ /* 0x040fe40000f21070 */
[----:B------:R-:W-:Y:S01]  /*10850*/  ISETP.GT.U32.AND P2, PT, R4, 0x7, !P2 ;  /* 0x000000070400780c */ /* 0x000fe20005744070 */
[----:B------:R-:W-:Y:S01]  /*10860*/  IMAD.MOV.U32 R4, RZ, RZ, -0x1 ;  /* 0xffffffffff047424 */ /* 0x000fe200078e00ff */
[----:B------:R-:W-:Y:S02]  /*10870*/  IADD3.X R22, R22, UR37, RZ, P4, !PT ;  /* 0x0000002516167c10 */ /* 0x000fe4000a7fe4ff */
[----:B0-----:R-:W-:Y:S02]  /*10880*/  SEL R3, RZ, 0x1, !P1 ;  /* 0x00000001ff037807 */ /* 0x001fe40004800000 */
[----:B------:R-:W-:Y:S01]  /*10890*/  SEL R2, RZ, 0x1, !P2 ;  /* 0x00000001ff027807 */ /* 0x000fe20005000000 */
[----:B------:R0:W-:Y:S01]  /*108a0*/  STL [R1], R4 ;  /* 0x0000000401007387 */ /* 0x0001e20000100800 */
[----:B------:R-:W-:-:S02]  /*108b0*/  ISETP.GE.U32.AND P4, PT, R23, UR8, PT ;  /* 0x0000000817007c0c */ /* 0x000fc4000bf86070 */
[----:B------:R-:W-:Y:S01]  /*108c0*/  LOP3.LUT R8, R2, R8, R3, 0x96, !PT ;  /* 0x0000000802087212 */ /* 0x000fe200078e9603 */
[----:B------:R-:W-:Y:S01]  /*108d0*/  IMAD.MOV.U32 R3, RZ, RZ, -0x1 ;  /* 0xffffffffff037424 */ /* 0x000fe200078e00ff */
[----:B------:R-:W-:Y:S02]  /*108e0*/  ISETP.GE.U32.AND.EX P1, PT, R22, UR9, PT, P4 ;  /* 0x0000000916007c0c */ /* 0x000fe4000bf26140 */
[----:B------:R-:W-:Y:S02]  /*108f0*/  PRMT R2, RZ, 0x7610, R2 ;  /* 0x00007610ff027816 */ /* 0x000fe40000000002 */
[----:B------:R0:W-:Y:S09]  /*10900*/  STL [R1+0x4], R3 ;  /* 0x0000040301007387 */ /* 0x0001f20000100800 */
[----:B------:R-:W-:Y:S05]  /*10910*/  @P1 BRA `(.L_x_432) ;  /* 0x0000000400681947 */ /* 0x000fea0003800000 */
[----:B------:R-:W0:Y:S01]  /*10920*/  S2UR UR7, SR_CTAID.X ;  /* 0x00000000000779c3 */ /* 0x000e220000002500 */
[----:B------:R-:W-:Y:S01]  /*10930*/  ULDC.64 UR8, c[0x0][0x628] ;  /* 0x00018a0000087ab9 */ /* 0x000fe20000000a00 */
[----:B------:R-:W-:Y:S01]  /*10940*/  ULDC UR10, c[0x0][0x150] ;  /* 0x00005400000a7ab9 */ /* 0x000fe20000000800 */
[----:B------:R-:W-:Y:S01]  /*10950*/  ISETP.NE.U32.AND P1, PT, RZ, UR8, PT ;  /* 0x00000008ff007c0c */ /* 0x000fe2000bf25070 */
[----:B------:R-:W-:Y:S01]  /*10960*/  ULDC UR11, c[0x0][0x630] ;  /* 0x00018c00000b7ab9 */ /* 0x000fe20000000800 */
[----:B------:R-:W-:Y:S01]  /*10970*/  ULDC UR13, c[0x0][0x154] ;  /* 0x00005500000d7ab9 */ /* 0x000fe20000000800 */
[----:B------:R-:W-:Y:S01]  /*10980*/  IMAD.MOV.U32 R2, RZ, RZ, R23 ;  /* 0x000000ffff027224 */ /* 0x000fe200078e0017 */
[----:B------:R-:W-:Y:S01]  /*10990*/  ISETP.NE.AND.EX P1, PT, RZ, UR9, PT, P1 ;  /* 0x00000009ff007c0c */ /* 0x000fe2000bf25310 */
[----:B------:R-:W1:Y:S01]  /*109a0*/  S2UR UR12, SR_CTAID.Y ;  /* 0x00000000000c79c3 */ /* 0x000e620000002600 */
[----:B0-----:R-:W-:-:S05]  /*109b0*/  I2FP.F32.U32 R3, UR7 ;  /* 0x0000000700037c45 */ /* 0x001fca0008201000 */
[----:B------:R-:W-:Y:S01]  /*109c0*/  FMUL R12, R3, UR10 ;  /* 0x0000000a030c7c20 */ /* 0x000fe20008400000 */
[----:B------:R-:W-:-:S05]  /*109d0*/  IMAD.MOV.U32 R3, RZ, RZ, R22 ;  /* 0x000000ffff037224 */ /* 0x000fca00078e0016 */
[----:B------:R-:W-:Y:S05]  /*109e0*/  @!P1 BRA `(.L_x_433) ;  /* 0x0000000000289947 */ /* 0x000fea0003800000 */
[----:B------:R-:W-:Y:S02]  /*109f0*/  ULDC UR10, c[0x0][0x634] ;  /* 0x00018d00000a7ab9 */ /* 0x000fe40000000800 */
[----:B------:R-:W-:-:S05]  /*10a00*/  IADD3 R7, P1, R23, UR10, RZ ;  /* 0x0000000a17077c10 */ /* 0x000fca000ff3e0ff */
[----:B------:R-:W-:-:S04]  /*10a10*/  IMAD.X R11, RZ, RZ, R22, P1 ;  /* 0x000000ffff0b7224 */ /* 0x000fc800008e0616 */
[----:B------:R-:W-:-:S04]  /*10a20*/  IMAD.WIDE.U32 R4, R11, UR8, RZ ;  /* 0x000000080b047c25 */ /* 0x000fc8000f8e00ff */
[----:B------:R-:W-:-:S04]  /*10a30*/  IMAD.WIDE.U32 R4, P1, R7, UR9, R4 ;  /* 0x0000000907047c25 */ /* 0x000fc8000f820004 */
[----:B------:R-:W-:-:S04]  /*10a40*/  IMAD.WIDE.U32 R6, R7, UR8, RZ ;  /* 0x0000000807067c25 */ /* 0x000fc8000f8e00ff */
[----:B------:R-:W-:Y:S01]  /*10a50*/  IMAD.X R3, RZ, RZ, RZ, P1 ;  /* 0x000000ffff037224 */ /* 0x000fe200008e06ff */
[----:B------:R-:W-:Y:S01]  /*10a60*/  IADD3 RZ, P1, R7, R4, RZ ;  /* 0x0000000407ff7210 */ /* 0x000fe20007f3e0ff */
[----:B------:R-:W-:-:S04]  /*10a70*/  IMAD.MOV.U32 R2, RZ, RZ, R5 ;  /* 0x000000ffff027224 */ /* 0x000fc800078e0005 */
[----:B------:R-:W-:-:S08]  /*10a80*/  IMAD.WIDE.U32.X R2, R11, UR9, R2, P1 ;  /* 0x000000090b027c25 */ /* 0x000fd000088e0402 */
.L_x_433:
[--C-:B------:R-:W-:Y:S01]  /*10a90*/  SHF.R.U64 R17, R2, UR11, R3.reuse ;  /* 0x0000000b02117c19 */ /* 0x100fe20008001203 */
[----:B------:R-:W0:Y:S01]  /*10aa0*/  F2I.U32.TRUNC.NTZ R12, R12 ;  /* 0x0000000c000c7305 */ /* 0x000e22000020f000 */
[----:B------:R-:W-:Y:S01]  /*10ab0*/  SHF.R.U32.HI R2, RZ, UR11, R3 ;  /* 0x0000000bff027c19 */ /* 0x000fe20008011603 */
[----:B------:R-:W-:Y:S01]  /*10ac0*/  ULDC.64 UR8, c[0x0][0x620] ;  /* 0x0001880000087ab9 */ /* 0x000fe20000000a00 */
[----:B------:R-:W-:Y:S01]  /*10ad0*/  IADD3 R5, P1, RZ, -R17, RZ ;  /* 0x80000011ff057210 */ /* 0x000fe20007f3e0ff */
[----:B------:R-:W-:Y:S01]  /*10ae0*/  IMAD.MOV.U32 R3, RZ, RZ, R22 ;  /* 0x000000ffff037224 */ /* 0x000fe200078e0016 */
[----:B-1----:R-:W-:Y:S01]  /*10af0*/  I2FP.F32.U32 R4, UR12 ;  /* 0x0000000c00047c45 */ /* 0x002fe20008201000 */
[----:B------:R-:W-:Y:S01]  /*10b00*/  ULDC.64 UR14, c[0x0][0x640] ;  /* 0x00019000000e7ab9 */ /* 0x000fe20000000a00 */
[----:B------:R-:W1:Y:S01]  /*10b10*/  LDC R11, c[0x0][0x610] ;  /* 0x00018400ff0b7b82 */ /* 0x000e620000000800 */
[----:B------:R-:W-:Y:S01]  /*10b20*/  IMAD.X R2, RZ, RZ, ~R2, P1 ;  /* 0x000000ffff027224 */ /* 0x000fe200008e0e02 */
[----:B------:R-:W-:Y:S01]  /*10b30*/  ISETP.NE.U32.AND P1, PT, RZ, UR14, PT ;  /* 0x0000000eff007c0c */ /* 0x000fe2000bf25070 */
[----:B------:R-:W-:Y:S01]  /*10b40*/  FMUL R6, R4, UR13 ;  /* 0x0000000d04067c20 */ /* 0x000fe20008400000 */
[----:B------:R-:W-:Y:S01]  /*10b50*/  ULDC UR11, c[0x0][0x658] ;  /* 0x00019600000b7ab9 */ /* 0x000fe20000000800 */
[----:B------:R-:W-:Y:S01]  /*10b60*/  IMAD R4, R2, UR8, RZ ;  /* 0x0000000802047c24 */ /* 0x000fe2000f8e02ff */
[----:B------:R-:W-:Y:S01]  /*10b70*/  ISETP.NE.AND.EX P1, PT, RZ, UR15, PT, P1 ;  /* 0x0000000fff007c0c */ /* 0x000fe2000bf25310 */
[----:B------:R-:W-:Y:S01]  /*10b80*/  IMAD.MOV.U32 R2, RZ, RZ, R23 ;  /* 0x000000ffff027224 */ /* 0x000fe200078e0017 */
[----:B------:R-:W-:Y:S01]  /*10b90*/  ULDC UR13, c[0x0][0x648] ;  /* 0x00019200000d7ab9 */ /* 0x000fe20000000800 */
[----:B------:R-:W2:Y:S02]  /*10ba0*/  F2I.U32.TRUNC.NTZ R6, R6 ;  /* 0x0000000600067305 */ /* 0x000ea4000020f000 */
[----:B------:R-:W-:Y:S01]  /*10bb0*/  IMAD.WIDE.U32 R2, R5, UR8, R2 ;  /* 0x0000000805027c25 */ /* 0x000fe2000f8e0002 */
[----:B0-----:R-:W-:-:S03]  /*10bc0*/  R2UR UR8, R12 ;  /* 0x000000000c0872ca */ /* 0x001fc600000e0000 */
[----:B------:R-:W-:Y:S01]  /*10bd0*/  IMAD R5, R5, UR9, R4 ;  /* 0x0000000905057c24 */ /* 0x000fe2000f8e0204 */
[----:B------:R-:W-:-:S03]  /*10be0*/  ULDC UR9, c[0x0][0x618] ;  /* 0x0001860000097ab9 */ /* 0x000fc60000000800 */
[----:B------:R-:W-:-:S05]  /*10bf0*/  IMAD.IADD R3, R3, 0x1, R5 ;  /* 0x0000000103037824 */ /* 0x000fca00078e0205 */
[--C-:B------:R-:W-:Y:S02]  /*10c00*/  SHF.R.U64 R12, R2, UR9, R3.reuse ;  /* 0x00000009020c7c19 */ /* 0x100fe40008001203 */
[----:B------:R-:W-:Y:S01]  /*10c10*/  SHF.R.U32.HI R3, RZ, UR9, R3 ;  /* 0x00000009ff037c19 */ /* 0x000fe20008011603 */
[----:B------:R-:W-:Y:S01]  /*10c20*/  ULDC UR9, c[0x0][0x608] ;  /* 0x0001820000097ab9 */ /* 0x000fe20000000800 */
[----:B--2---:R-:W-:Y:S02]  /*10c30*/  R2UR UR10, R6 ;  /* 0x00000000060a72ca */ /* 0x004fe400000e0000 */
[--C-:B------:R-:W-:Y:S02]  /*10c40*/  SHF.R.U64 R14, R12, UR9, R3.reuse ;  /* 0x000000090c0e7c19 */ /* 0x100fe40008001203 */
[----:B------:R-:W-:Y:S01]  /*10c50*/  SHF.R.U32.HI R3, RZ, UR9, R3 ;  /* 0x00000009ff037c19 */ /* 0x000fe20008011603 */
[----:B------:R-:W-:-:S03]  /*10c60*/  UIADD3 UR9, -UR8, URZ, URZ ;  /* 0x0000003f08097290 */ /* 0x000fc6000fffe13f */
[--C-:B------:R-:W-:Y:S01]  /*10c70*/  SHF.R.U64 R16, R14, UR11, R3.reuse ;  /* 0x0000000b0e107c19 */ /* 0x100fe20008001203 */
[----:B------:R-:W-:Y:S01]  /*10c80*/  ULDC UR8, c[0x0][0x144] ;  /* 0x0000510000087ab9 */ /* 0x000fe20000000800 */
[----:B------:R-:W-:-:S03]  /*10c90*/  SHF.R.U32.HI R3, RZ, UR11, R3 ;  /* 0x0000000bff037c19 */ /* 0x000fc60008011603 */
[----:B------:R-:W-:Y:S01]  /*10ca0*/  IMAD.MOV.U32 R2, RZ, RZ, R16 ;  /* 0x000000ffff027224 */ /* 0x000fe200078e0010 */
[----:B------:R-:W-:Y:S06]  /*10cb0*/  @!P1 BRA `(.L_x_434) ;  /* 0x0000000000289947 */ /* 0x000fec0003800000 */
        /* <DEDUP_REMOVED lines=10> */
.L_x_434:
[----:B------:R-:W-:Y:S01]  /*10d60*/  UISETP.NE.AND UP0, UPT, UR38, URZ, UPT ;  /* 0x0000003f2600728c */ /* 0x000fe2000bf05270 */
[----:B------:R-:W-:Y:S01]  /*10d70*/  SHF.R.U64 R3, R2, UR13, R3 ;  /* 0x0000000d02037c19 */ /* 0x000fe20008001203 */
[----:B------:R-:W-:Y:S01]  /*10d80*/  UIADD3 UR10, -UR10, URZ, URZ ;  /* 0x0000003f0a0a7290 */ /* 0x000fe2000fffe13f */
[----:B------:R-:W-:Y:S01]  /*10d90*/  LOP3.LUT R2, R14, UR6, RZ, 0xc0, !PT ;  /* 0x000000060e027c12 */ /* 0x000fe2000f8ec0ff */
[----:B------:R-:W-:Y:S02]  /*10da0*/  UIMAD UR7, UR8, UR9, UR7 ;  /* 0x00000009080772a4 */ /* 0x000fe4000f8e0207 */
[----:B------:R-:W-:Y:S01]  /*10db0*/  IMAD.MOV R5, RZ, RZ, -R3 ;  /* 0x000000ffff057224 */ /* 0x000fe200078e0a03 */
[----:B------:R-:W-:Y:S01]  /*10dc0*/  ULDC UR8, c[0x0][0x148] ;  /* 0x0000520000087ab9 */ /* 0x000fe20000000800 */
[----:B------:R-:W-:Y:S01]  /*10dd0*/  IMAD R4, R3, UR5, R2 ;  /* 0x0000000503047c24 */ /* 0x000fe2000f8e0202 */
[----:B------:R-:W-:Y:S02]  /*10de0*/  LOP3.LUT R3, R12, UR4, RZ, 0xc0, !PT ;  /* 0x000000040c037c12 */ /* 0x000fe4000f8ec0ff */
[----:B------:R-:W-:Y:S01]  /*10df0*/  @UP0 UIMAD UR7, UR8, UR10, UR12 ;  /* 0x0000000a080702a4 */ /* 0x000fe2000f8e020c */
[----:B------:R-:W-:-:S02]  /*10e00*/  PLOP3.LUT P1, PT, PT, PT, UP0, 0x80, 0x0 ;  /* 0x000000000000781c */ /* 0x000fc40003f2f008 */
[----:B------:R-:W-:Y:S02]  /*10e10*/  ULDC UR8, c[0x0][0x638] ;  /* 0x00018e0000087ab9 */ /* 0x000fe40000000800 */
[----:B------:R-:W-:Y:S02]  /*10e20*/  IMAD R2, R5, UR8, R16 ;  /* 0x0000000805027c24 */ /* 0x000fe4000f8e0210 */
[----:B-1----:R-:W-:Y:S01]  /*10e30*/  IMAD R11, R4, R11, UR7 ;  /* 0x00000007040b7e24 */ /* 0x002fe2000f8e020b */
[----:B------:R-:W-:Y:S01]  /*10e40*/  ULDC UR7, c[0x0][0x600] ;  /* 0x0001800000077ab9 */ /* 0x000fe20000000800 */
[----:B------:R-:W-:Y:S02]  /*10e50*/  IMAD.MOV.U32 R5, RZ, RZ, 0x1 ;  /* 0x00000001ff057424 */ /* 0x000fe400078e00ff */
[----:B------:R-:W-:-:S03]  /*10e60*/  IMAD R4, R2, UR7, R3 ;  /* 0x0000000702047c24 */ /* 0x000fc6000f8e0203 */
[----:B------:R-:W-:Y:S02]  /*10e70*/  PRMT R2, R5, 0x7610, R2 ;  /* 0x0000761005027816 */ /* 0x000fe40000000002 */
[----:B------:R-:W-:Y:S02]  /*10e80*/  SEL R5, R4, R11, !P1 ;  /* 0x0000000b04057207 */ /* 0x000fe40004800000 */
[----:B------:R-:W-:-:S03]  /*10e90*/  SEL R3, R11, R4, !P1 ;  /* 0x000000040b037207 */ /* 0x000fc60004800000 */
[----:B------:R1:W-:Y:S04]  /*10ea0*/  STL [R1+0x4], R5 ;  /* 0x0000040501007387 */ /* 0x0003e80000100800 */
[----:B------:R1:W-:Y:S02]  /*10eb0*/  STL [R1], R3 ;  /* 0x0000000301007387 */ /* 0x0003e40000100800 */
.L_x_432:
[----:B------:R-:W-:Y:S05]  /*10ec0*/  BSYNC B1 ;  /* 0x0000000000017941 */ /* 0x000fea0003800000 */
.L_x_431:
[----:B------:R-:W-:-:S13]  /*10ed0*/  LOP3.LUT P1, RZ, R2, 0xff, RZ, 0xc0, !PT ;  /* 0x000000ff02ff7812 */ /* 0x000fda000782c0ff */
[----:B------:R-:W-:Y:S05]  /*10ee0*/  @P1 BRA `(.L_x_435) ;  /* 0xfffffff400041947 */ /* 0x000fea000383ffff */
[----:B------:R-:W-:Y:S05]  /*10ef0*/  BSYNC B0 ;  /* 0x0000000000007941 */ /* 0x000fea0003800000 */
.L_x_423:
[----:B------:R-:W-:-:S03]  /*10f00*/  UMOV UR7, 0xffffffff ;  /* 0xffffffff00077882 */ /* 0x000fc60000000000 */
[----:B------:R-:W-:Y:S05]  /*10f10*/  BRA.DIV UR7, `(.L_x_436) ;  /* 0x0000000607dc7947 */ /* 0x000fea000b800000 */
[----:B------:R-:W-:-:S13]  /*10f20*/  ELECT P6, URZ, PT ;  /* 0x00000000003f782f */ /* 0x000fda00038c0000 */
.L_x_456:
[----:B------:R-:W-:Y:S04]  /*10f30*/  BSSY B0, `(.L_x_437) ;  /* 0x0000050000007945 */ /* 0x000fe80003800000 */
[----:B------:R-:W-:Y:S05]  /*10f40*/  @!P6 BRA `(.L_x_438) ;  /* 0x000000040038e947 */ /* 0x000fea0003800000 */
[----:B------:R-:W-:-:S04]  /*10f50*/  ULOP3.LUT UR7, UR36, 0x2, URZ, 0xfc, !UPT ;  /* 0x0000000224077892 */ /* 0x000fc8000f8efc3f */
[----:B------:R-:W-:-:S06]  /*10f60*/  UISETP.NE.AND UP0, UPT, UR7, 0x3, UPT ;  /* 0x000000030700788c */ /* 0x000fcc000bf05270 */
[----:B------:R-:W-:-:S13]  /*10f70*/  PLOP3.LUT P0, PT, PT, PT, UP0, 0x80, 0x0 ;  /* 0x000000000000781c */ /* 0x000fda0003f0f008 */
[----:B------:R-:W-:Y:S05]  /*10f80*/  @!P0 BRA `(.L_x_439) ;  /* 0x0000000000048947 */ /* 0x000fea0003800000 */
[----:B------:R-:W-:Y:S01]  /*10f90*/  BPT.TRAP 0x1 ;  /* 0x000000040000795c */ /* 0x000fe20000300000 */
.L_x_439:
[----:B01----:R-:W0:Y:S01]  /*10fa0*/  S2R R3, SR_CgaCtaId ;  /* 0x0000000000037919 */ /* 0x003e220000008800 */
[----:B------:R-:W-:-:S04]  /*10fb0*/  MOV R2, 0x400 ;  /* 0x0000040000027802 */ /* 0x000fc80000000f00 */
[----:B0-----:R-:W-:Y:S02]  /*10fc0*/  LEA R3, R3, R2, 0x18 ;  /* 0x0000000203037211 */ /* 0x001fe400078ec0ff */
[----:B------:R-:W-:-:S03]  /*10fd0*/  SHF.L.U32 R2, R8, 0x1f, RZ ;  /* 0x0000001f08027819 */ /* 0x000fc600000006ff */
[----:B------:R-:W-:-:S04]  /*10fe0*/  VIADD R3, R3, 0x40 ;  /* 0x0000004003037836 */ /* 0x000fc80000000000 */
[C---:B------:R-:W-:Y:S02]  /*10ff0*/  IMAD R7, R0.reuse, 0x8, R3 ;  /* 0x0000000800077824 */ /* 0x040fe400078e0203 */
[----:B------:R-:W-:Y:S02]  /*11000*/  VIADD R0, R0, 0x1 ;  /* 0x0000000100007836 */ /* 0x000fe40000000000 */
[----:B------:R-:W0:Y:S03]  /*11010*/  SYNCS.PHASECHK.TRANS64.TRYWAIT P0, [R7+URZ], R2 ;  /* 0x00000002070075a7 */ /* 0x000e26000800017f */
[----:B------:R-:W-:-:S04]  /*11020*/  ISETP.NE.AND P1, PT, R0, 0x8, PT ;  /* 0x000000080000780c */ /* 0x000fc80003f25270 */
[----:B------:R-:W-:Y:S02]  /*11030*/  SEL R5, RZ, 0x1, P1 ;  /* 0x00000001ff057807 */ /* 0x000fe40000800000 */
[----:B------:R-:W-:Y:S02]  /*11040*/  SEL R0, R0, RZ, P1 ;  /* 0x000000ff00007207 */ /* 0x000fe40000800000 */
[----:B------:R-:W-:-:S03]  /*11050*/  LOP3.LUT R5, R8, R5, RZ, 0x3c, !PT ;  /* 0x0000000508057212 */ /* 0x000fc600078e3cff */
[----:B------:R-:W-:Y:S01]  /*11060*/  IMAD R9, R0, 0x8, R3 ;  /* 0x0000000800097824 */ /* 0x000fe200078e0203 */
[----:B------:R-:W-:Y:S01]  /*11070*/  SHF.L.U32 R4, R5, 0x1f, RZ ;  /* 0x0000001f05047819 */ /* 0x000fe200000006ff */
[----:B0-----:R-:W-:Y:S06]  /*11080*/  @!P0 BRA `(.L_x_440) ;  /* 0x0000000400a08947 */ /* 0x001fec0003800000 */
.L_x_457:
[----:B------:R-:W1:Y:S01]  /*11090*/  SYNCS.PHASECHK.TRANS64.TRYWAIT P0, [R9+URZ], R4 ;  /* 0x00000004090075a7 */ /* 0x000e62000800017f */
[----:B------:R-:W-:-:S05]  /*110a0*/  VIADD R0, R0, 0x1 ;  /* 0x0000000100007836 */ /* 0x000fca0000000000 */
[----:B------:R-:W-:-:S04]  /*110b0*/  ISETP.NE.AND P1, PT, R0, 0x8, PT ;  /* 0x000000080000780c */ /* 0x000fc80003f25270 */
[----:B0-----:R-:W-:Y:S02]  /*110c0*/  SEL R2, RZ, 0x1, P1 ;  /* 0x00000001ff027807 */ /* 0x001fe40000800000 */
[----:B------:R-:W-:Y:S02]  /*110d0*/  SEL R0, R0, RZ, P1 ;  /* 0x000000ff00007207 */ /* 0x000fe40000800000 */
[----:B------:R-:W-:-:S03]  /*110e0*/  LOP3.LUT R7, R5, R2, RZ, 0x3c, !PT ;  /* 0x0000000205077212 */ /* 0x000fc600078e3cff */
[----:B------:R-:W-:Y:S01]  /*110f0*/  IMAD R6, R0, 0x8, R3 ;  /* 0x0000000800067824 */ /* 0x000fe200078e0203 */
[----:B------:R-:W-:Y:S01]  /*11100*/  SHF.L.U32 R5, R7, 0x1f, RZ ;  /* 0x0000001f07057819 */ /* 0x000fe200000006ff */
[----:B-1----:R-:W-:Y:S06]  /*11110*/  @!P0 BRA `(.L_x_441) ;  /* 0x0000000400908947 */ /* 0x002fec0003800000 */
.L_x_458:
[----:B------:R-:W1:Y:S01]  /*11120*/  SYNCS.PHASECHK.TRANS64.TRYWAIT P0, [R6+URZ], R5 ;  /* 0x00000005060075a7 */ /* 0x000e62000800017f */
[----:B------:R-:W-:-:S05]  /*11130*/  VIADD R0, R0, 0x1 ;  /* 0x0000000100007836 */ /* 0x000fca0000000000 */
[----:B------:R-:W-:-:S04]  /*11140*/  ISETP.NE.AND P1, PT, R0, 0x8, PT ;  /* 0x000000080000780c */ /* 0x000fc80003f25270 */
[----:B------:R-:W-:Y:S02]  /*11150*/  SEL R2, RZ, 0x1, P1 ;  /* 0x00000001ff027807 */ /* 0x000fe40000800000 */
[----:B------:R-:W-:Y:S02]  /*11160*/  SEL R0, R0, RZ, P1 ;  /* 0x000000ff00007207 */ /* 0x000fe40000800000 */
[----:B------:R-:W-:-:S03]  /*11170*/  LOP3.LUT R7, R7, R2, RZ, 0x3c, !PT ;  /* 0x0000000207077212 */ /* 0x000fc600078e3cff */
[----:B0-----:R-:W-:Y:S01]  /*11180*/  IMAD R9, R0, 0x8, R3 ;  /* 0x0000000800097824 */ /* 0x001fe200078e0203 */
[----:B------:R-:W-:Y:S01]  /*11190*/  SHF.L.U32 R4, R7, 0x1f, RZ ;  /* 0x0000001f07047819 */ /* 0x000fe200000006ff */
[----:B-1----:R-:W-:Y:S06]  /*111a0*/  @!P0 BRA `(.L_x_442) ;  /* 0x0000000400808947 */ /* 0x002fec0003800000 */
.L_x_459:
        /* <DEDUP_REMOVED lines=9> */
.L_x_460:
        /* <DEDUP_REMOVED lines=9> */
.L_x_461:
        /* <DEDUP_REMOVED lines=9> */
.L_x_462:
[----:B------:R-:W1:Y:S01]  /*11360*/  SYNCS.PHASECHK.TRANS64.TRYWAIT P0, [R6+URZ], R5 ;  /* 0x00000005060075a7 */ /* 0x000e62000800017f */
[----:B------:R-:W-:-:S05]  /*11370*/  VIADD R0, R0, 0x1 ;  /* 0x0000000100007836 */ /* 0x000fca0000000000 */
[----:B------:R-:W-:-:S04]  /*11380*/  ISETP.NE.AND P1, PT, R0, 0x8, PT ;  /* 0x000000080000780c */ /* 0x000fc80003f25270 */
[----:B------:R-:W-:Y:S02]  /*11390*/  SEL R2, RZ, 0x1, P1 ;  /* 0x00000001ff027807 */ /* 0x000fe40000800000 */
[----:B------:R-:W-:Y:S02]  /*113a0*/  SEL R0, R0, RZ, P1 ;  /* 0x000000ff00007207 */ /* 0x000fe40000800000 */
[----:B------:R-:W-:Y:S01]  /*113b0*/  LOP3.LUT R2, R7, R2, RZ, 0x3c, !PT ;  /* 0x0000000207027212 */ /* 0x000fe200078e3cff */
[----:B-1----:R-:W-:Y:S06]  /*113c0*/  @!P0 BRA `(.L_x_446) ;  /* 0x0000000400488947 */ /* 0x002fec0003800000 */
.L_x_463:
[----:B------:R-:W-:Y:S01]  /*113d0*/  IMAD R3, R0, 0x8, R3 ;  /* 0x0000000800037824 */ /* 0x000fe200078e0203 */
[----:B------:R-:W-:-:S07]  /*113e0*/  SHF.L.U32 R0, R2, 0x1f, RZ ;  /* 0x0000001f02007819 */ /* 0x000fce00000006ff */
.L_x_447:
[----:B--2---:R2:W3:Y:S02]  /*113f0*/  SYNCS.PHASECHK.TRANS64.TRYWAIT P0, [R3+URZ], R0 ;  /* 0x00000000030075a7 */ /* 0x0044e4000800017f */
[----:B---3--:R-:W-:Y:S05]  /*11400*/  @!P0 NANOSLEEP.SYNCS 0x989680 ;  /* 0x009896800000895d */ /* 0x008fea0003900000 */
[----:B------:R-:W3:Y:S02]  /*11410*/  @!P0 SYNCS.PHASECHK.TRANS64 P0, [R3+URZ], R0 ;  /* 0x00000000030085a7 */ /* 0x000ee4000800007f */
[----:B---3--:R-:W-:Y:S05]  /*11420*/  @!P0 BRA `(.L_x_447) ;  /* 0xfffffffc00f08947 */ /* 0x008fea000383ffff */
.L_x_438:
[----:B------:R-:W-:Y:S05]  /*11430*/  BSYNC B0 ;  /* 0x0000000000007941 */ /* 0x000fea0003800000 */
.L_x_437:
[----:B------:R-:W-:Y:S05]  /*11440*/  EXIT ;  /* 0x000000000000794d */ /* 0x000fea0003800000 */
.L_x_19:
[----:B-1----:R-:W-:-:S04]  /*11450*/  IMAD.U32 R0, RZ, RZ, UR46 ;  /* 0x0000002eff007e24 */ /* 0x002fc8000f8e00ff */
[----:B------:R1:W2:Y:S03]  /*11460*/  SYNCS.PHASECHK.TRANS64.TRYWAIT P0, [R0+URZ], R3 ;  /* 0x00000003000075a7 */ /* 0x0002a6000800017f */
[----:B--2---:R-:W-:Y:S05]  /*11470*/  @!P0 NANOSLEEP.SYNCS 0x989680 ;  /* 0x009896800000895d */ /* 0x004fea0003900000 */
[----:B------:R-:W2:Y:S02]  /*11480*/  @!P0 SYNCS.PHASECHK.TRANS64 P0, [R0+URZ], R3 ;  /* 0x00000003000085a7 */ /* 0x000ea4000800007f */
[----:B--2---:R-:W-:Y:S05]  /*11490*/  @!P0 BRA `(.L_x_19) ;  /* 0xfffffffc00ec8947 */ /* 0x004fea000383ffff */
[----:B------:R-:W-:Y:S05]  /*114a0*/  BRA `(.L_x_448) ;  /* 0xffffff0400087947 */ /* 0x000fea000383ffff */
.L_x_24:
[----:B--2---:R2:W3:Y:S02]  /*114b0*/  SYNCS.PHASECHK.TRANS64.TRYWAIT P1, [R3+URZ], R0 ;  /* 0x00000000030075a7 */ /* 0x0044e4000802017f */
[----:B---3--:R-:W-:Y:S05]  /*114c0*/  @!P1 NANOSLEEP.SYNCS 0x989680 ;  /* 0x009896800000995d */ /* 0x008fea0003900000 */
[----:B------:R-:W3:Y:S02]  /*114d0*/  @!P1 SYNCS.PHASECHK.TRANS64 P1, [R3+URZ], R0 ;  /* 0x00000000030095a7 */ /* 0x000ee4000802007f */
[----:B---3--:R-:W-:Y:S05]  /*114e0*/  @!P1 BRA `(.L_x_24) ;  /* 0xfffffffc00f09947 */ /* 0x008fea000383ffff */
[----:B------:R-:W-:Y:S05]  /*114f0*/  BRA `(.L_x_23) ;  /* 0xffffff04007c7947 */ /* 0x000fea000383ffff */
.L_x_29:
[----:B-1----:R-:W-:-:S04]  /*11500*/  IMAD.U32 R4, RZ, RZ, UR4 ;  /* 0x00000004ff047e24 */ /* 0x002fc8000f8e00ff */
[----:B------:R1:W2:Y:S03]  /*11510*/  SYNCS.PHASECHK.TRANS64.TRYWAIT P1, [R4+URZ], R3 ;  /* 0x00000003040075a7 */ /* 0x0002a6000802017f */
[----:B--2---:R-:W-:Y:S05]  /*11520*/  @!P1 NANOSLEEP.SYNCS 0x989680 ;  /* 0x009896800000995d */ /* 0x004fea0003900000 */
[----:B------:R-:W2:Y:S02]  /*11530*/  @!P1 SYNCS.PHASECHK.TRANS64 P1, [R4+URZ], R3 ;  /* 0x00000003040095a7 */ /* 0x000ea4000802007f */
[----:B--2---:R-:W-:Y:S05]  /*11540*/  @!P1 BRA `(.L_x_29) ;  /* 0xfffffffc00ec9947 */ /* 0x004fea000383ffff */
[----:B------:R-:W-:Y:S05]  /*11550*/  BRA `(.L_x_28) ;  /* 0xffffff08003c7947 */ /* 0x000fea000383ffff */
.L_x_35:
[----:B-1----:R-:W-:-:S04]  /*11560*/  IMAD.U32 R0, RZ, RZ, UR46 ;  /* 0x0000002eff007e24 */ /* 0x002fc8000f8e00ff */
[----:B------:R1:W2:Y:S03]  /*11570*/  SYNCS.PHASECHK.TRANS64.TRYWAIT P0, [R0+URZ+0x10], R3 ;  /* 0x00001003000075a7 */ /* 0x0002a6000800017f */
[----:B--2---:R-:W-:Y:S05]  /*11580*/  @!P0 NANOSLEEP.SYNCS 0x989680 ;  /* 0x009896800000895d */ /* 0x004fea0003900000 */
[----:B------:R-:W2:Y:S02]  /*11590*/  @!P0 SYNCS.PHASECHK.TRANS64 P0, [R0+URZ+0x10], R3 ;  /* 0x00001003000085a7 */ /* 0x000ea4000800007f */
[----:B--2---:R-:W-:Y:S05]  /*115a0*/  @!P0 BRA `(.L_x_35) ;  /* 0xfffffffc00ec8947 */ /* 0x004fea000383ffff */
[----:B------:R-:W-:Y:S05]  /*115b0*/  BRA `(.L_x_449) ;  /* 0xffffff0c00847947 */ /* 0x000fea000383ffff */
.L_x_424:
[----:B------:R-:W-:Y:S01]  /*115c0*/  BSSY B1, `(.L_x_450) ;  /* 0x0000006000017945 */ /* 0x000fe20003800000 */
[----:B------:R-:W-:-:S07]  /*115d0*/  IMAD.MOV.U32 R15, RZ, RZ, -0x1 ;  /* 0xffffffffff0f7424 */ /* 0x000fce00078e00ff */
[----:B------:R-:W-:Y:S05]  /*115e0*/  WARPSYNC.COLLECTIVE R15, `(.L_x_451) ;  /* 0x000000000f0c7348 */ /* 0x000fea0003c00000 */
[----:B------:R-:W-:Y:S02]  /*115f0*/  ELECT P6, UR62, PT ;  /* 0x00000000003e782f */ /* 0x000fe400038c0000 */
[----:B------:R-:W-:Y:S01]  /*11600*/  MOV R14, UR62 ;  /* 0x0000003e000e7c02 */ /* 0x000fe20008000f00 */
[----:B------:R-:W-:Y:S10]  /*11610*/  ENDCOLLECTIVE ;  /* 0x000000000000791b */ /* 0x000ff40003800000 */
.L_x_451:
[----:B------:R-:W-:Y:S05]  /*11620*/  BSYNC B1 ;  /* 0x0000000000017941 */ /* 0x000fea0003800000 */
.L_x_450:
[----:B------:R-:W-:Y:S05]  /*11630*/  BRA `(.L_x_452) ;  /* 0xffffffec003c7947 */ /* 0x000fea000383ffff */
.L_x_427:
[----:B-1----:R1:W2:Y:S02]  /*11640*/  SYNCS.PHASECHK.TRANS64.TRYWAIT P1, [R11+URZ+0x40], R4 ;  /* 0x000040040b0075a7 */ /* 0x0022a4000802017f */
[----:B--2---:R-:W-:Y:S05]  /*11650*/  @!P1 NANOSLEEP.SYNCS 0x989680 ;  /* 0x009896800000995d */ /* 0x004fea0003900000 */
[----:B------:R-:W2:Y:S02]  /*11660*/  @!P1 SYNCS.PHASECHK.TRANS64 P1, [R11+URZ+0x40], R4 ;  /* 0x000040040b0095a7 */ /* 0x000ea4000802007f */
[----:B--2---:R-:W-:Y:S05]  /*11670*/  @!P1 BRA `(.L_x_427) ;  /* 0xfffffffc00f09947 */ /* 0x004fea000383ffff */
[----:B------:R-:W-:Y:S05]  /*11680*/  BRA `(.L_x_453) ;  /* 0xffffffec007c7947 */ /* 0x000fea000383ffff */
.L_x_436:
[----:B------:R-:W-:Y:S01]  /*11690*/  BSSY B0, `(.L_x_454) ;  /* 0x0000006000007945 */ /* 0x000fe20003800000 */
[----:B------:R-:W-:-:S07]  /*116a0*/  IMAD.MOV.U32 R15, RZ, RZ, -0x1 ;  /* 0xffffffffff0f7424 */ /* 0x000fce00078e00ff */
[----:B01----:R-:W-:Y:S05]  /*116b0*/  WARPSYNC.COLLECTIVE R15, `(.L_x_455) ;  /* 0x000000000f0c7348 */ /* 0x003fea0003c00000 */
[----:B------:R-:W-:Y:S02]  /*116c0*/  ELECT P6, UR62, PT ;  /* 0x00000000003e782f */ /* 0x000fe400038c0000 */
[----:B------:R-:W-:Y:S01]  /*116d0*/  MOV R14, UR62 ;  /* 0x0000003e000e7c02 */ /* 0x000fe20008000f00 */
[----:B01----:R-:W-:Y:S10]  /*116e0*/  ENDCOLLECTIVE ;  /* 0x000000000000791b */ /* 0x003ff40003800000 */
.L_x_455:
[----:B------:R-:W-:Y:S05]  /*116f0*/  BSYNC B0 ;  /* 0x0000000000007941 */ /* 0x000fea0003800000 */
.L_x_454:
[----:B------:R-:W-:Y:S05]  /*11700*/  BRA `(.L_x_456) ;  /* 0xfffffff800087947 */ /* 0x000fea000383ffff */
.L_x_440:
[----:B0-----:R0:W1:Y:S02]  /*11710*/  SYNCS.PHASECHK.TRANS64.TRYWAIT P0, [R7+URZ], R2 ;  /* 0x00000002070075a7 */ /* 0x001064000800017f */
[----:B-1----:R-:W-:Y:S05]  /*11720*/  @!P0 NANOSLEEP.SYNCS 0x989680 ;  /* 0x009896800000895d */ /* 0x002fea0003900000 */
[----:B------:R-:W1:Y:S02]  /*11730*/  @!P0 SYNCS.PHASECHK.TRANS64 P0, [R7+URZ], R2 ;  /* 0x00000002070085a7 */ /* 0x000e64000800007f */
[----:B-1----:R-:W-:Y:S05]  /*11740*/  @!P0 BRA `(.L_x_440) ;  /* 0xfffffffc00f08947 */ /* 0x002fea000383ffff */
[----:B------:R-:W-:Y:S05]  /*11750*/  BRA `(.L_x_457) ;  /* 0xfffffff8004c7947 */ /* 0x000fea000383ffff */
.L_x_441:
[----:B0-----:R0:W1:Y:S02]  /*11760*/  SYNCS.PHASECHK.TRANS64.TRYWAIT P0, [R9+URZ], R4 ;  /* 0x00000004090075a7 */ /* 0x001064000800017f */
[----:B-1----:R-:W-:Y:S05]  /*11770*/  @!P0 NANOSLEEP.SYNCS 0x989680 ;  /* 0x009896800000895d */ /* 0x002fea0003900000 */
[----:B------:R-:W1:Y:S02]  /*11780*/  @!P0 SYNCS.PHASECHK.TRANS64 P0, [R9+URZ], R4 ;  /* 0x00000004090085a7 */ /* 0x000e64000800007f */
[----:B-1----:R-:W-:Y:S05]  /*11790*/  @!P0 BRA `(.L_x_441) ;  /* 0xfffffffc00f08947 */ /* 0x002fea000383ffff */
[----:B------:R-:W-:Y:S05]  /*117a0*/  BRA `(.L_x_458) ;  /* 0xfffffff8005c7947 */ /* 0x000fea000383ffff */
.L_x_442:
[----:B0-----:R0:W1:Y:S02]  /*117b0*/  SYNCS.PHASECHK.TRANS64.TRYWAIT P0, [R6+URZ], R5 ;  /* 0x00000005060075a7 */ /* 0x001064000800017f */
[----:B-1----:R-:W-:Y:S05]  /*117c0*/  @!P0 NANOSLEEP.SYNCS 0x989680 ;  /* 0x009896800000895d */ /* 0x002fea0003900000 */
[----:B------:R-:W1:Y:S02]  /*117d0*/  @!P0 SYNCS.PHASECHK.TRANS64 P0, [R6+URZ], R5 ;  /* 0x00000005060085a7 */ /* 0x000e64000800007f */
[----:B-1----:R-:W-:Y:S05]  /*117e0*/  @!P0 BRA `(.L_x_442) ;  /* 0xfffffffc00f08947 */ /* 0x002fea000383ffff */
[----:B------:R-:W-:Y:S05]  /*117f0*/  BRA `(.L_x_459) ;  /* 0xfffffff8006c7947 */ /* 0x000fea000383ffff */
.L_x_443:
[----:B0-----:R0:W1:Y:S02]  /*11800*/  SYNCS.PHASECHK.TRANS64.TRYWAIT P0, [R9+URZ], R4 ;  /* 0x00000004090075a7 */ /* 0x001064000800017f */
[----:B-1----:R-:W-:Y:S05]  /*11810*/  @!P0 NANOSLEEP.SYNCS 0x989680 ;  /* 0x009896800000895d */ /* 0x002fea0003900000 */
[----:B------:R-:W1:Y:S02]  /*11820*/  @!P0 SYNCS.PHASECHK.TRANS64 P0, [R9+URZ], R4 ;  /* 0x00000004090085a7 */ /* 0x000e64000800007f */
[----:B-1----:R-:W-:Y:S05]  /*11830*/  @!P0 BRA `(.L_x_443) ;  /* 0xfffffffc00f08947 */ /* 0x002fea000383ffff */
[----:B------:R-:W-:Y:S05]  /*11840*/  BRA `(.L_x_460) ;  /* 0xfffffff8007c7947 */ /* 0x000fea000383ffff */
.L_x_444:
[----:B0-----:R0:W1:Y:S02]  /*11850*/  SYNCS.PHASECHK.TRANS64.TRYWAIT P0, [R6+URZ], R5 ;  /* 0x00000005060075a7 */ /* 0x001064000800017f */
[----:B-1----:R-:W-:Y:S05]  /*11860*/  @!P0 NANOSLEEP.SYNCS 0x989680 ;  /* 0x009896800000895d */ /* 0x002fea0003900000 */
[----:B------:R-:W1:Y:S02]  /*11870*/  @!P0 SYNCS.PHASECHK.TRANS64 P0, [R6+URZ], R5 ;  /* 0x00000005060085a7 */ /* 0x000e64000800007f */
[----:B-1----:R-:W-:Y:S05]  /*11880*/  @!P0 BRA `(.L_x_444) ;  /* 0xfffffffc00f08947 */ /* 0x002fea000383ffff */
[----:B------:R-:W-:Y:S05]  /*11890*/  BRA `(.L_x_461) ;  /* 0xfffffff8008c7947 */ /* 0x000fea000383ffff */
.L_x_445:
[----:B0-----:R0:W1:Y:S02]  /*118a0*/  SYNCS.PHASECHK.TRANS64.TRYWAIT P0, [R9+URZ], R4 ;  /* 0x00000004090075a7 */ /* 0x001064000800017f */
[----:B-1----:R-:W-:Y:S05]  /*118b0*/  @!P0 NANOSLEEP.SYNCS 0x989680 ;  /* 0x009896800000895d */ /* 0x002fea0003900000 */
[----:B------:R-:W1:Y:S02]  /*118c0*/  @!P0 SYNCS.PHASECHK.TRANS64 P0, [R9+URZ], R4 ;  /* 0x00000004090085a7 */ /* 0x000e64000800007f */
[----:B-1----:R-:W-:Y:S05]  /*118d0*/  @!P0 BRA `(.L_x_445) ;  /* 0xfffffffc00f08947 */ /* 0x002fea000383ffff */
[----:B------:R-:W-:Y:S05]  /*118e0*/  BRA `(.L_x_462) ;  /* 0xfffffff8009c7947 */ /* 0x000fea000383ffff */
.L_x_446:
[----:B-1----:R1:W2:Y:S02]  /*118f0*/  SYNCS.PHASECHK.TRANS64.TRYWAIT P0, [R6+URZ], R5 ;  /* 0x00000005060075a7 */ /* 0x0022a4000800017f */
[----:B--2---:R-:W-:Y:S05]  /*11900*/  @!P0 NANOSLEEP.SYNCS 0x989680 ;  /* 0x009896800000895d */ /* 0x004fea0003900000 */
[----:B------:R-:W2:Y:S02]  /*11910*/  @!P0 SYNCS.PHASECHK.TRANS64 P0, [R6+URZ], R5 ;  /* 0x00000005060085a7 */ /* 0x000ea4000800007f */
[----:B--2---:R-:W-:Y:S05]  /*11920*/  @!P0 BRA `(.L_x_446) ;  /* 0xfffffffc00f08947 */ /* 0x004fea000383ffff */
[----:B------:R-:W-:Y:S05]  /*11930*/  BRA `(.L_x_463) ;  /* 0xfffffff800a47947 */ /* 0x000fea000383ffff */
.L_x_464:
[----:B------:R-:W-:-:S00]  /*11940*/  BRA `(.L_x_464) ;  /* 0xfffffffc00fc7947 */ /* 0x000fc0000383ffff */
[----:B------:R-:W-:-:S00]  /*11950*/  NOP ;  /* 0x0000000000007918 */ /* 0x000fc00000000000 */
        /* <DEDUP_REMOVED lines=10> */
.L_x_465:


//--------------------- .nv.global.init           --------------------------
	.section	.nv.global.init,"aw",@progbits
.nv.global.init:
	.type		$str$22,@object
	.size		$str$22,($str$23 - $str$22)
$str$22:
        /*0000*/ 	.byte	0x6b, 0x5f, 0x74, 0x69, 0x6c, 0x65, 0x5f, 0x63, 0x6f, 0x75, 0x6e, 0x74, 0x20, 0x3e, 0x3d, 0x20
        /*0010*/ 	.byte	0x31, 0x00
	.type		$str$23,@object
	.size		$str$23,(__unnamed_1 - $str$23)
$str$23:
        /*0012*/ 	.byte	0x2f, 0x74, 0x6d, 0x70, 0x2f, 0x63, 0x75, 0x74, 0x6c, 0x61, 0x73, 0x73, 0x5f, 0x73, 0x77, 0x65
        /*0022*/ 	.byte	0x65, 0x70, 0x5f, 0x73, 0x72, 0x63, 0x2f, 0x69, 0x6e, 0x63, 0x6c, 0x75, 0x64, 0x65, 0x2f, 0x63
        /*0032*/ 	.byte	0x75, 0x74, 0x6c, 0x61, 0x73, 0x73, 0x2f, 0x67, 0x65, 0x6d, 0x6d, 0x2f, 0x63, 0x6f, 0x6c, 0x6c
        /*0042*/ 	.byte	0x65, 0x63, 0x74, 0x69, 0x76, 0x65, 0x2f, 0x73, 0x6d, 0x39, 0x30, 0x5f, 0x6d, 0x6d, 0x61, 0x5f
        /*0052*/ 	.byte	0x74, 0x6d, 0x61, 0x5f, 0x67, 0x6d, 0x6d, 0x61, 0x5f, 0x73, 0x73, 0x5f, 0x77, 0x61, 0x72, 0x70
        /*0062*/ 	.byte	0x73, 0x70, 0x65, 0x63, 0x69, 0x61, 0x6c, 0x69, 0x7a, 0x65, 0x64, 0x2e, 0x68, 0x70, 0x70, 0x00
	.type		__unnamed_1,@object
	.size		__unnamed_1,(.L_0 - __unnamed_1)
__unnamed_1:
        /*0072*/ 	.byte	0x76, 0x6f, 0x69, 0x64, 0x20, 0x63, 0x75, 0x74, 0x6c, 0x61, 0x73, 0x73, 0x3a, 0x3a, 0x67, 0x65
        /* <DEDUP_REMOVED lines=180> */
        /*0bc2*/ 	.byte	0x79, 0x5d, 0x00
.L_0:


//--------------------- .nv.shared._ZN7cutlass13device_kernelINS_4gemm6kernel13GemmUniversalIN4cute5tupleIJiiiiEEENS1_10collective13CollectiveMmaINS1_34MainloopSm90TmaGmmaWarpSpecializedILi8ENS5_IJNS4_1CILi2EEENSA_ILi1EEESC_EEENS1_32KernelTmaWarpSpecializedPingpongEEENS5_IJNSA_ILi64EEENSA_ILi384EEENSA_ILi32EEEEEENS_6half_tENS5_IJlSC_lEEESK_SL_NS4_8TiledMMAINS4_8MMA_AtomIJNS4_4SM904GMMA26MMA_64x192x16_F32F16F16_SSILNSP_5MajorE0ELSR_0ELNSP_7ScaleInE1ELSS_1EEEEEENS4_6LayoutINS5_IJSC_SC_SC_EEENS5_IJNSA_ILi0EEESX_SX_EEEEENS5_IJNS4_10UnderscoreES10_S10_EEEEENS4_13SM90_TMA_LOADENS4_14ComposedLayoutINS4_7SwizzleILi2ELi4ELi3EEENS4_18smem_ptr_flag_bitsILi16EEENSV_INS5_IJNSA_ILi8EEESI_EEENS5_IJSI_SC_EEEEEEEvNS4_8identityENS4_23SM90_TMA_LOAD_MULTICASTES1D_vS1E_EENS_8epilogue10collective6detail29Sm90TmaWarpSpecializedAdapterINS1I_15DefaultEpilogueISK_SL_SL_NS1H_6thread17LinearCombinationISK_Li1EffLNS1M_9ScaleType4KindE0ELNS_15FloatRoundStyleE2ESK_EENS1_15EpilogueDefaultEEEEEvvEEEEvNT_6ParamsE --------------------------
	.section	.nv.shared._ZN7cutlass13device_kernelINS_4gemm6kernel13GemmUniversalIN4cute5tupleIJiiiiEEENS1_10collective13CollectiveMmaINS1_34MainloopSm90TmaGmmaWarpSpecializedILi8ENS5_IJNS4_1CILi2EEENSA_ILi1EEESC_EEENS1_32KernelTmaWarpSpecializedPingpongEEENS5_IJNSA_ILi64EEENSA_ILi384EEENSA_ILi32EEEEEENS_6half_tENS5_IJlSC_lEEESK_SL_NS4_8TiledMMAINS4_8MMA_AtomIJNS4_4SM904GMMA26MMA_64x192x16_F32F16F16_SSILNSP_5MajorE0ELSR_0ELNSP_7ScaleInE1ELSS_1EEEEEENS4_6LayoutINS5_IJSC_SC_SC_EEENS5_IJNSA_ILi0EEESX_SX_EEEEENS5_IJNS4_10UnderscoreES10_S10_EEEEENS4_13SM90_TMA_LOADENS4_14ComposedLayoutINS4_7SwizzleILi2ELi4ELi3EEENS4_18smem_ptr_flag_bitsILi16EEENSV_INS5_IJNSA_ILi8EEESI_EEENS5_IJSI_SC_EEEEEEEvNS4_8identityENS4_23SM90_TMA_LOAD_MULTICASTES1D_vS1E_EENS_8epilogue10collective6detail29Sm90TmaWarpSpecializedAdapterINS1I_15DefaultEpilogueISK_SL_SL_NS1H_6thread17LinearCombinationISK_Li1EffLNS1M_9ScaleType4KindE0ELNS_15FloatRoundStyleE2ESK_EENS1_15EpilogueDefaultEEEEEvvEEEEvNT_6ParamsE,"aw",@nobits
	.sectionflags	@""
	.align	16
	.zero		1024


//--------------------- .nv.shared.reserved.0     --------------------------
	.section	.nv.shared.reserved.0,"aw",@nobits
	.weak		__nv_reservedSMEM_offset_0_alias
	.size		__nv_reservedSMEM_offset_0_alias, 0, 0
	.other		__nv_reservedSMEM_offset_0_alias,@"STO_CUDA_RESERVED_SHARED STV_DEFAULT"
__nv_reservedSMEM_offset_0_alias:
	.zero		0


//--------------------- .nv.global                --------------------------
	.section	.nv.global,"aw",@nobits
.nv.global:
	.type		_ZN39_INTERNAL_e775a487_4_k_cu_c0348f6f_40534cute1_E,@object
	.size		_ZN39_INTERNAL_e775a487_4_k_cu_c0348f6f_40534cute1_E,(_ZN39_INTERNAL_e775a487_4_k_cu_c0348f6f_40534cuda3std3__45__cpo6cbeginE - _ZN39_INTERNAL_e775a487_4_k_cu_c0348f6f_40534cute1_E)
_ZN39_INTERNAL_e775a487_4_k_cu_c0348f6f_40534cute1_E:
	.zero		1
	.type		_ZN39_INTERNAL_e775a487_4_k_cu_c0348f6f_40534cuda3std3__45__cpo6cbeginE,@object
	.size		_ZN39_INTERNAL_e775a487_4_k_cu_c0348f6f_40534cuda3std3__45__cpo6cbeginE,(_ZN39_INTERNAL_e775a487_4_k_cu_c0348f6f_40534cuda3std3__48in_placeE - _ZN39_INTERNAL_e775a487_4_k_cu_c0348f6f_40534cuda3std3__45__cpo6cbeginE)
_ZN39_INTERNAL_e775a487_4_k_cu_c0348f6f_40534cuda3std3__45__cpo6cbeginE:
	.zero		1
	.type		_ZN39_INTERNAL_e775a487_4_k_cu_c0348f6f_40534cuda3std3__48in_placeE,@object
	.size		_ZN39_INTERNAL_e775a487_4_k_cu_c0348f6f_40534cuda3std3__48in_placeE,(_ZN39_INTERNAL_e775a487_4_k_cu_c0348f6f_40534cuda3std6ranges3__45__cpo9iter_moveE - _ZN39_INTERNAL_e775a487_4_k_cu_c0348f6f_40534cuda3std3__48in_placeE)
_ZN39_INTERNAL_e775a487_4_k_cu_c0348f6f_40534cuda3std3__48in_placeE:
	.zero		1
	.type		_ZN39_INTERNAL_e775a487_4_k_cu_c0348f6f_40534cuda3std6ranges3__45__cpo9iter_moveE,@object
	.size		_ZN39_INTERNAL_e775a487_4_k_cu_c0348f6f_40534cuda3std6ranges3__45__cpo9iter_moveE,(_ZN39_INTERNAL_e775a487_4_k_cu_c0348f6f_40534cuda3std3__45__cpo5beginE - _ZN39_INTERNAL_e775a487_4_k_cu_c0348f6f_40534cuda3std6ranges3__45__cpo9iter_moveE)
_ZN39_INTERNAL_e775a487_4_k_cu_c0348f6f_40534cuda3std6ranges3__45__cpo9iter_moveE:
	.zero		1
	.type		_ZN39_INTERNAL_e775a487_4_k_cu_c0348f6f_40534cuda3std3__45__cpo5beginE,@object
	.size		_ZN39_INTERNAL_e775a487_4_k_cu_c0348f6f_40534cuda3std3__45__cpo5beginE,(_ZN39_INTERNAL_e775a487_4_k_cu_c0348f6f_40534cuda3std3__441_GLOBAL__N__e775a487_4_k_cu_c0348f6f_40536ignoreE - _ZN39_INTERNAL_e775a487_4_k_cu_c0348f6f_40534cuda3std3__45__cpo5beginE)
_ZN39_INTERNAL_e775a487_4_k_cu_c0348f6f_40534cuda3std3__45__cpo5beginE:
	.zero		1
	.type		_ZN39_INTERNAL_e775a487_4_k_cu_c0348f6f_40534cuda3std3__441_GLOBAL__N__e775a487_4_k_cu_c0348f6f_40536ignoreE,@object
	.size		_ZN39_INTERNAL_e775a487_4_k_cu_c0348f6f_40534cuda3std3__441_GLOBAL__N__e775a487_4_k_cu_c0348f6f_40536ignoreE,(_ZN39_INTERNAL_e775a487_4_k_cu_c0348f6f_40534cute7productE - _ZN39_INTERNAL_e775a487_4_k_cu_c0348f6f_40534cuda3std3__441_GLOBAL__N__e775a487_4_k_cu_c0348f6f_40536ignoreE)
_ZN39_INTERNAL_e775a487_4_k_cu_c0348f6f_40534cuda3std3__441_GLOBAL__N__e775a487_4_k_cu_c0348f6f_40536ignoreE:
	.zero		1
	.type		_ZN39_INTERNAL_e775a487_4_k_cu_c0348f6f_40534cute7productE,@object
	.size		_ZN39_INTERNAL_e775a487_4_k_cu_c0348f6f_40534cute7productE,(_ZN39_INTERNAL_e775a487_4_k_cu_c0348f6f_40534cuda3std3__45__cpo3endE - _ZN39_INTERNAL_e775a487_4_k_cu_c0348f6f_40534cute7productE)
_ZN39_INTERNAL_e775a487_4_k_cu_c0348f6f_40534cute7productE:
	.zero		1
	.type		_ZN39_INTERNAL_e775a487_4_k_cu_c0348f6f_40534cuda3std3__45__cpo3endE,@object
	.size		_ZN39_INTERNAL_e775a487_4_k_cu_c0348f6f_40534cuda3std3__45__cpo3endE,(_ZN39_INTERNAL_e775a487_4_k_cu_c0348f6f_40534cuda3std3__419piecewise_constructE - _ZN39_INTERNAL_e775a487_4_k_cu_c0348f6f_40534cuda3std3__45__cpo3endE)
_ZN39_INTERNAL_e775a487_4_k_cu_c0348f6f_40534cuda3std3__45__cpo3endE:
	.zero		1
	.type		_ZN39_INTERNAL_e775a487_4_k_cu_c0348f6f_40534cuda3std3__419piecewise_constructE,@object
	.size		_ZN39_INTERNAL_e775a487_4_k_cu_c0348f6f_40534cuda3std3__419piecewise_constructE,(_ZN39_INTERNAL_e775a487_4_k_cu_c0348f6f_40534cuda3std3__45__cpo4cendE - _ZN39_INTERNAL_e775a487_4_k_cu_c0348f6f_40534cuda3std3__419piecewise_constructE)
_ZN39_INTERNAL_e775a487_4_k_cu_c0348f6f_40534cuda3std3__419piecewise_constructE:
	.zero		1
	.type		_ZN39_INTERNAL_e775a487_4_k_cu_c0348f6f_40534cuda3std3__45__cpo4cendE,@object
	.size		_ZN39_INTERNAL_e775a487_4_k_cu_c0348f6f_40534cuda3std3__45__cpo4cendE,(_ZN39_INTERNAL_e775a487_4_k_cu_c0348f6f_40534cuda3std6ranges3__45__cpo4swapE - _ZN39_INTERNAL_e775a487_4_k_cu_c0348f6f_40534cuda3std3__45__cpo4cendE)
_ZN39_INTERNAL_e775a487_4_k_cu_c0348f6f_40534cuda3std3__45__cpo4cendE:
	.zero		1
	.type		_ZN39_INTERNAL_e775a487_4_k_cu_c0348f6f_40534cuda3std6ranges3__45__cpo4swapE,@object
	.size		_ZN39_INTERNAL_e775a487_4_k_cu_c0348f6f_40534cuda3std6ranges3__45__cpo4swapE,(.L_8 - _ZN39_INTERNAL_e775a487_4_k_cu_c0348f6f_40534cuda3std6ranges3__45__cpo4swapE)
_ZN39_INTERNAL_e775a487_4_k_cu_c0348f6f_40534cuda3std6ranges3__45__cpo4swapE:
	.zero		1
.L_8:


//--------------------- .nv.constant0._ZN7cutlass13device_kernelINS_4gemm6kernel13GemmUniversalIN4cute5tupleIJiiiiEEENS1_10collective13CollectiveMmaINS1_34MainloopSm90TmaGmmaWarpSpecializedILi8ENS5_IJNS4_1CILi2EEENSA_ILi1EEESC_EEENS1_32KernelTmaWarpSpecializedPingpongEEENS5_IJNSA_ILi64EEENSA_ILi384EEENSA_ILi32EEEEEENS_6half_tENS5_IJlSC_lEEESK_SL_NS4_8TiledMMAINS4_8MMA_AtomIJNS4_4SM904GMMA26MMA_64x192x16_F32F16F16_SSILNSP_5MajorE0ELSR_0ELNSP_7ScaleInE1ELSS_1EEEEEENS4_6LayoutINS5_IJSC_SC_SC_EEENS5_IJNSA_ILi0EEESX_SX_EEEEENS5_IJNS4_10UnderscoreES10_S10_EEEEENS4_13SM90_TMA_LOADENS4_14ComposedLayoutINS4_7SwizzleILi2ELi4ELi3EEENS4_18smem_ptr_flag_bitsILi16EEENSV_INS5_IJNSA_ILi8EEESI_EEENS5_IJSI_SC_EEEEEEEvNS4_8identityENS4_23SM90_TMA_LOAD_MULTICASTES1D_vS1E_EENS_8epilogue10collective6detail29Sm90TmaWarpSpecializedAdapterINS1I_15DefaultEpilogueISK_SL_SL_NS1H_6thread17LinearCombinationISK_Li1EffLNS1M_9ScaleType4KindE0ELNS_15FloatRoundStyleE2ESK_EENS1_15EpilogueDefaultEEEEEvvEEEEvNT_6ParamsE --------------------------
	.section	.nv.constant0._ZN7cutlass13device_kernelINS_4gemm6kernel13GemmUniversalIN4cute5tupleIJiiiiEEENS1_10collective13CollectiveMmaINS1_34MainloopSm90TmaGmmaWarpSpecializedILi8ENS5_IJNS4_1CILi2EEENSA_ILi1EEESC_EEENS1_32KernelTmaWarpSpecializedPingpongEEENS5_IJNSA_ILi64EEENSA_ILi384EEENSA_ILi32EEEEEENS_6half_tENS5_IJlSC_lEEESK_SL_NS4_8TiledMMAINS4_8MMA_AtomIJNS4_4SM904GMMA26MMA_64x192x16_F32F16F16_SSILNSP_5MajorE0ELSR_0ELNSP_7ScaleInE1ELSS_1EEEEEENS4_6LayoutINS5_IJSC_SC_SC_EEENS5_IJNSA_ILi0EEESX_SX_EEEEENS5_IJNS4_10UnderscoreES10_S10_EEEEENS4_13SM90_TMA_LOADENS4_14ComposedLayoutINS4_7SwizzleILi2ELi4ELi3EEENS4_18smem_ptr_flag_bitsILi16EEENSV_INS5_IJNSA_ILi8EEESI_EEENS5_IJSI_SC_EEEEEEEvNS4_8identityENS4_23SM90_TMA_LOAD_MULTICASTES1D_vS1E_EENS_8epilogue10collective6detail29Sm90TmaWarpSpecializedAdapterINS1I_15DefaultEpilogueISK_SL_SL_NS1H_6thread17LinearCombinationISK_Li1EffLNS1M_9ScaleType4KindE0ELNS_15FloatRoundStyleE2ESK_EENS1_15EpilogueDefaultEEEEEvvEEEEvNT_6ParamsE,"a",@progbits
	.sectionflags	@""
	.align	4
.nv.constant0._ZN7cutlass13device_kernelINS_4gemm6kernel13GemmUniversalIN4cute5tupleIJiiiiEEENS1_10collective13CollectiveMmaINS1_34MainloopSm90TmaGmmaWarpSpecializedILi8ENS5_IJNS4_1CILi2EEENSA_ILi1EEESC_EEENS1_32KernelTmaWarpSpecializedPingpongEEENS5_IJNSA_ILi64EEENSA_ILi384EEENSA_ILi32EEEEEENS_6half_tENS5_IJlSC_lEEESK_SL_NS4_8TiledMMAINS4_8MMA_AtomIJNS4_4SM904GMMA26MMA_64x192x16_F32F16F16_SSILNSP_5MajorE0ELSR_0ELNSP_7ScaleInE1ELSS_1EEEEEENS4_6LayoutINS5_IJSC_SC_SC_EEENS5_IJNSA_ILi0EEESX_SX_EEEEENS5_IJNS4_10UnderscoreES10_S10_EEEEENS4_13SM90_TMA_LOADENS4_14ComposedLayoutINS4_7SwizzleILi2ELi4ELi3EEENS4_18smem_ptr_flag_bitsILi16EEENSV_INS5_IJNSA_ILi8EEESI_EEENS5_IJSI_SC_EEEEEEEvNS4_8identityENS4_23SM90_TMA_LOAD_MULTICASTES1D_vS1E_EENS_8epilogue10collective6detail29Sm90TmaWarpSpecializedAdapterINS1I_15DefaultEpilogueISK_SL_SL_NS1H_6thread17LinearCombinationISK_Li1EffLNS1M_9ScaleType4KindE0ELNS_15FloatRoundStyleE2ESK_EENS1_15EpilogueDefaultEEEEEvvEEEEvNT_6ParamsE:
	.zero		1664


//--------------------- SYMBOLS --------------------------

	.type		.nv.reservedSmem.offset0,@object
	.size		.nv.reservedSmem.offset0,0x4
	.type		__assertfail,@function
